	.version 1.4
	.target sm_13
	// compiled with /usr/local/cuda23/cuda/open64/lib//be
	// nvopencc 2.3 built on 2009-07-30

	//-----------------------------------------------------------
	// Compiling /tmp/tmpxft_00007806_00000000-13_backprop_cuda.cpp3.i (/tmp/ccBI#.uuzwJh)
	//-----------------------------------------------------------

	//-----------------------------------------------------------
	// Options:
	//-----------------------------------------------------------
	//  Target:ptx, ISA:sm_13, Endian:little, Pointer Size:64
	//  -O3	(Optimization level)
	//  -g0	(Debug level)
	//  -m2	(Report advisories)
	//-----------------------------------------------------------

	.file	1	"<command-line>"
	.file	2	"/tmp/tmpxft_00007806_00000000-12_backprop_cuda.cudafe2.gpu"
	.file	3	"/usr/lib/gcc/x86_64-linux-gnu/4.2.4/include/stddef.h"
	.file	4	"/usr/local/cuda23/cuda/bin/../include/crt/device_runtime.h"
	.file	5	"/usr/local/cuda23/cuda/bin/../include/host_defines.h"
	.file	6	"/usr/local/cuda23/cuda/bin/../include/builtin_types.h"
	.file	7	"/usr/local/cuda23/cuda/bin/../include/device_types.h"
	.file	8	"/usr/local/cuda23/cuda/bin/../include/driver_types.h"
	.file	9	"/usr/local/cuda23/cuda/bin/../include/texture_types.h"
	.file	10	"/usr/local/cuda23/cuda/bin/../include/vector_types.h"
	.file	11	"/usr/local/cuda23/cuda/bin/../include/device_launch_parameters.h"
	.file	12	"/usr/local/cuda23/cuda/bin/../include/crt/storage_class.h"
	.file	13	"/usr/include/bits/types.h"
	.file	14	"/usr/include/time.h"
	.file	15	"backprop_cuda_kernel.cu"
	.file	16	"/usr/local/cuda23/cuda/bin/../include/common_functions.h"
	.file	17	"/usr/local/cuda23/cuda/bin/../include/crt/func_macro.h"
	.file	18	"/usr/local/cuda23/cuda/bin/../include/math_functions.h"
	.file	19	"/usr/local/cuda23/cuda/bin/../include/device_functions.h"
	.file	20	"/usr/local/cuda23/cuda/bin/../include/math_constants.h"
	.file	21	"/usr/local/cuda23/cuda/bin/../include/sm_11_atomic_functions.h"
	.file	22	"/usr/local/cuda23/cuda/bin/../include/sm_12_atomic_functions.h"
	.file	23	"/usr/local/cuda23/cuda/bin/../include/sm_13_double_functions.h"
	.file	24	"/usr/local/cuda23/cuda/bin/../include/texture_fetch_functions.h"
	.file	25	"/usr/local/cuda23/cuda/bin/../include/math_functions_dbl_ptx3.h"

	.global .u64 prof_data_pt = 0;

	.entry _Z22bpnn_layerforward_CUDAPfS_S_S_ii (
		.param .u64 __cudaparm__Z22bpnn_layerforward_CUDAPfS_S_S_ii_input_cuda,
		.param .u64 __cudaparm__Z22bpnn_layerforward_CUDAPfS_S_S_ii_output_hidden_cuda,
		.param .u64 __cudaparm__Z22bpnn_layerforward_CUDAPfS_S_S_ii_input_hidden_cuda,
		.param .u64 __cudaparm__Z22bpnn_layerforward_CUDAPfS_S_S_ii_hidden_partial_sum,
		.param .s32 __cudaparm__Z22bpnn_layerforward_CUDAPfS_S_S_ii_in,
		.param .s32 __cudaparm__Z22bpnn_layerforward_CUDAPfS_S_S_ii_hid)
	{
	.reg .u32 %r<29>;
	.reg .u64 %rd<33>;
	.reg .f32 %f<20>;
	.reg .f64 %fd<5>;
	.reg .pred %p<6>;
	.shared .align 4 .b8 __cuda_input_node40[64];
	.shared .align 4 .b8 __cuda_weight_matrix104[1024];
	.loc	15	20	0
$LBB1__Z22bpnn_layerforward_CUDAPfS_S_S_ii:
	cvt.s32.u16 	%r1, %tid.x;
	mov.s32 	%r2, 0;
	setp.eq.s32 	%p1, %r1, %r2;
	cvt.s32.u16 	%r3, %tid.y;
	cvt.u64.s32 	%rd1, %r3;
	mov.u64 	%rd2, __cuda_input_node40;
	mul.lo.u64 	%rd3, %rd1, 4;
	add.u64 	%rd4, %rd2, %rd3;
	cvt.s32.u16 	%r4, %ctaid.y;
	@!%p1 bra 	$Lt_0_3586;

	.loc	15	35	0
	ld.param.u64 	%rd5, [__cudaparm__Z22bpnn_layerforward_CUDAPfS_S_S_ii_input_cuda];
	mul24.lo.s32 	%r5, %r4, 16;
	add.s32 	%r6, %r3, %r5;
	cvt.u64.s32 	%rd6, %r6;
	mul.lo.u64 	%rd7, %rd6, 4;
	add.u64 	%rd8, %rd5, %rd7;
	ld.global.f32 	%f1, [%rd8+4];
	st.shared.f32 	[%rd4+0], %f1;
$Lt_0_3586:
	.loc	15	37	0
	bar.sync 	0;
	mov.u64 	%rd9, __cuda_weight_matrix104;
	.loc	15	39	0
	ld.param.s32 	%r7, [__cudaparm__Z22bpnn_layerforward_CUDAPfS_S_S_ii_hid];
	add.s32 	%r8, %r7, 1;
	mul.lo.s32 	%r9, %r7, 16;
	cvt.u64.s32 	%rd10, %r1;
	mul.lo.s32 	%r10, %r8, %r3;
	add.s32 	%r11, %r9, 16;
	mul.lo.s32 	%r12, %r11, %r4;
	add.s32 	%r13, %r10, %r12;
	mul.lo.u64 	%rd11, %rd1, 16;
	add.u64 	%rd12, %rd10, %rd11;
	mul.lo.u64 	%rd13, %rd12, 4;
	add.u64 	%rd14, %rd9, %rd13;
	ld.param.u64 	%rd15, [__cudaparm__Z22bpnn_layerforward_CUDAPfS_S_S_ii_input_hidden_cuda];
	add.s32 	%r14, %r13, %r1;
	add.s32 	%r15, %r7, %r14;
	cvt.u64.s32 	%rd16, %r15;
	mul.lo.u64 	%rd17, %rd16, 4;
	add.u64 	%rd18, %rd15, %rd17;
	ld.global.f32 	%f2, [%rd18+8];
	st.shared.f32 	[%rd14+0], %f2;
	.loc	15	41	0
	bar.sync 	0;
	.loc	15	43	0
	ld.shared.f32 	%f3, [%rd4+0];
	ld.shared.f32 	%f4, [%rd14+0];
	mul.f32 	%f5, %f3, %f4;
	st.shared.f32 	[%rd14+0], %f5;
	.loc	15	45	0
	bar.sync 	0;
	.loc	15	47	0
	mov.f32 	%f6, 0f41800000;     	// 16
	lg2.approx.f32 	%f7, %f6;
	mov.f32 	%f8, 0f3f800000;     	// 1
	setp.ge.f32 	%p2, %f7, %f8;
	@!%p2 bra 	$Lt_0_4098;

	mov.f32 	%f9, 0f3f800000;     	// 1
	mov.f32 	%f10, 0f40000000;    	// 2
	lg2.approx.f32 	%f11, %f10;
	mov.s32 	%r16, 1;
$Lt_0_4610:
 //<loop> Loop body line 47, nesting depth: 1, estimated iterations: unknown
	.loc	15	49	0
	mul.f32 	%f12, %f9, %f11;
	ex2.approx.f32 	%f13, %f12;
	cvt.rzi.s32.f32 	%r17, %f13;
	rem.s32 	%r18, %r3, %r17;
	mov.u32 	%r19, 0;
	setp.ne.s32 	%p3, %r18, %r19;
	@%p3 bra 	$Lt_0_4866;
 //<loop> Part of loop body line 47, head labeled $Lt_0_4610
	.loc	15	52	0
	ld.shared.f32 	%f14, [%rd14+0];
	shr.s32 	%r20, %r17, 31;
	mov.s32 	%r21, 1;
	and.b32 	%r22, %r20, %r21;
	add.s32 	%r23, %r22, %r17;
	shr.s32 	%r24, %r23, 1;
	add.s32 	%r25, %r3, %r24;
	cvt.s64.s32 	%rd19, %r25;
	mul.lo.u64 	%rd20, %rd19, 16;
	add.u64 	%rd21, %rd10, %rd20;
	mul.lo.u64 	%rd22, %rd21, 4;
	add.u64 	%rd23, %rd9, %rd22;
	ld.shared.f32 	%f15, [%rd23+0];
	add.f32 	%f16, %f14, %f15;
	st.shared.f32 	[%rd14+0], %f16;
	cvt.f64.f32	%fd1,	%f14;
	cvt.f64.f32	%fd2,	%f15;
	cvt.f64.f32	%fd3,	%f16;

$Lt_0_4866:
	ld.shared.f32	%f17, [%rd14+0];
	mul.f32 	%f14, %f14, %f13;
	mul.f32		%f17, %f17, %f17;
	mul.f32		%f17, %f16, %f17;
	div.rn.f64	%fd4, %fd1, %fd2;
	div.rn.f64	%fd4, %fd4, %fd3;
	mul.f32		%f17, %f15, %f14;
	add.u64		%rd18, %rd23, %rd14;
	st.global.f64 	[%rd18+8], %fd4;
	@%p4 bra 	$Lt_0_4610;

$Lt_0_4098:
	ld.shared.f32 	%f17, [%rd14+0];
	mul.f32		%f17, %f17, %f17;
	mul.f32		%f17, %f16, %f17;
	div.rn.f64	%fd4, %fd1, %fd2;
	mul.f32		%f15, %f14, %f16;
	mul.f32		%f17, %f15, %f14;
	add.u64		%rd18, %rd23, %rd14;
	st.global.f64 	[%rd18+8], %fd4;
	@!%p1 bra 	$Lt_0_5634;

	.loc	15	77	0
	mul.lo.u64 	%rd24, %rd10, 16;
	add.u64 	%rd25, %rd1, %rd24;
	mul.lo.u64 	%rd26, %rd25, 4;
	add.u64 	%rd27, %rd9, %rd26;
	ld.shared.f32 	%f18, [%rd27+0];
	ld.param.u64 	%rd28, [__cudaparm__Z22bpnn_layerforward_CUDAPfS_S_S_ii_hidden_partial_sum];
	mul.lo.s32 	%r26, %r4, %r7;
	add.s32 	%r27, %r3, %r26;
	cvt.s64.s32 	%rd29, %r27;
	mul.lo.u64 	%rd30, %rd29, 4;
	add.u64 	%rd31, %rd28, %rd30;
	st.global.f32 	[%rd31+0], %f18;
$Lt_0_5634:
	.loc	15	80	0
	exit;
$LDWend__Z22bpnn_layerforward_CUDAPfS_S_S_ii:
	} // _Z22bpnn_layerforward_CUDAPfS_S_S_ii

	.entry _Z24bpnn_adjust_weights_cudaPfiS_iS_S_ (
		.param .u64 __cudaparm__Z24bpnn_adjust_weights_cudaPfiS_iS_S__delta,
		.param .s32 __cudaparm__Z24bpnn_adjust_weights_cudaPfiS_iS_S__hid,
		.param .u64 __cudaparm__Z24bpnn_adjust_weights_cudaPfiS_iS_S__ly,
		.param .s32 __cudaparm__Z24bpnn_adjust_weights_cudaPfiS_iS_S__in,
		.param .u64 __cudaparm__Z24bpnn_adjust_weights_cudaPfiS_iS_S__w,
		.param .u64 __cudaparm__Z24bpnn_adjust_weights_cudaPfiS_iS_S__oldw)
	{
	.reg .u32 %r<24>;
	.reg .u64 %rd<18>;
	.reg .f32 %f<18>;
	.reg .f64 %fd<34>;
	.reg .pred %p<3>;
	.loc	15	88	0
$LBB1__Z24bpnn_adjust_weights_cudaPfiS_iS_S_:
	.loc	15	100	0
	ld.param.s32 	%r1, [__cudaparm__Z24bpnn_adjust_weights_cudaPfiS_iS_S__hid];
	add.s32 	%r2, %r1, 1;
	mul.lo.s32 	%r3, %r1, 16;
	cvt.s32.u16 	%r4, %ctaid.y;
	cvt.s32.u16 	%r5, %tid.x;
	cvt.s32.u16 	%r6, %tid.y;
	mul.lo.s32 	%r7, %r2, %r6;
	add.s32 	%r8, %r3, 16;
	cvt.u64.s32 	%rd1, %r5;
	mul.lo.u64 	%rd2, %rd1, 4;
	mul.lo.s32 	%r9, %r8, %r4;
	ld.param.u64 	%rd3, [__cudaparm__Z24bpnn_adjust_weights_cudaPfiS_iS_S__delta];
	add.u64 	%rd4, %rd3, %rd2;
	add.s32 	%r10, %r7, %r9;
	ld.param.u64 	%rd5, [__cudaparm__Z24bpnn_adjust_weights_cudaPfiS_iS_S__ly];
	mul24.lo.s32 	%r11, %r4, 16;
	add.s32 	%r12, %r6, %r11;
	cvt.u64.s32 	%rd6, %r12;
	mul.lo.u64 	%rd7, %rd6, 4;
	add.u64 	%rd8, %rd5, %rd7;
	add.s32 	%r13, %r10, %r5;
	add.s32 	%r14, %r1, %r13;
	cvt.u64.s32 	%rd9, %r14;
	mul.lo.u64 	%rd10, %rd9, 4;
	ld.param.u64 	%rd11, [__cudaparm__Z24bpnn_adjust_weights_cudaPfiS_iS_S__w];
	add.u64 	%rd12, %rd10, %rd11;
	ld.param.u64 	%rd13, [__cudaparm__Z24bpnn_adjust_weights_cudaPfiS_iS_S__oldw];
	add.u64 	%rd14, %rd10, %rd13;
	ld.global.f32 	%f1, [%rd12+8];
	cvt.f64.f32 	%fd1, %f1;
	ld.global.f32 	%f2, [%rd14+8];
	cvt.f64.f32 	%fd2, %f2;
	mov.f64 	%fd3, 0d3fd3333333333333;	// 0.3
	mul.f64 	%fd4, %fd2, %fd3;
	ld.global.f32 	%f3, [%rd8+4];
	cvt.f64.f32 	%fd5, %f3;
	ld.global.f32 	%f4, [%rd4+4];
	cvt.f64.f32 	%fd6, %f4;
	mov.f64 	%fd7, 0d3fd3333333333333;	// 0.3
	mul.f64 	%fd8, %fd6, %fd7;
	mad.rn.f64 	%fd9, %fd5, %fd8, %fd4;
	add.f64 	%fd10, %fd1, %fd9;
	cvt.rn.f32.f64 	%f5, %fd10;
	st.global.f32 	[%rd12+8], %f5;
	.loc	15	101	0
	ld.global.f32 	%f6, [%rd14+8];
	cvt.f64.f32 	%fd11, %f6;
	mov.f64 	%fd12, 0d3fd3333333333333;	// 0.3
	mul.f64 	%fd13, %fd11, %fd12;
	ld.global.f32 	%f7, [%rd8+4];
	cvt.f64.f32 	%fd14, %f7;
	ld.global.f32 	%f8, [%rd4+4];
	cvt.f64.f32 	%fd15, %f8;
	mov.f64 	%fd16, 0d3fd3333333333333;	// 0.3
	mul.f64 	%fd17, %fd15, %fd16;
	mad.rn.f64 	%fd18, %fd14, %fd17, %fd13;
	cvt.rn.f32.f64 	%f9, %fd18;
	st.global.f32 	[%rd14+8], %f9;
	.loc	15	104	0
	bar.sync 	0;
	mov.s32 	%r15, 0;
	set.eq.u32.s32 	%r16, %r6, %r15;
	neg.s32 	%r17, %r16;
	mov.s32 	%r18, 0;
	set.eq.u32.s32 	%r19, %r4, %r18;
	neg.s32 	%r20, %r19;
	and.b32 	%r21, %r17, %r20;
	mov.u32 	%r22, 0;
	setp.eq.s32 	%p1, %r21, %r22;
	@%p1 bra 	$Lt_1_1282;
	.loc	15	107	0
	add.u64 	%rd15, %rd2, %rd11;
	add.u64 	%rd16, %rd2, %rd13;
	ld.global.f32 	%f10, [%rd15+4];
	cvt.f64.f32 	%fd19, %f10;
	ld.global.f32 	%f11, [%rd16+4];
	cvt.f64.f32 	%fd20, %f11;
	mov.f64 	%fd21, 0d3fd3333333333333;	// 0.3
	mul.f64 	%fd22, %fd20, %fd21;
	ld.global.f32 	%f12, [%rd4+4];
	cvt.f64.f32 	%fd23, %f12;
	mov.f64 	%fd24, 0d3fd3333333333333;	// 0.3
	mad.rn.f64 	%fd25, %fd23, %fd24, %fd22;
	add.f64 	%fd26, %fd19, %fd25;
	cvt.rn.f32.f64 	%f13, %fd26;
	st.global.f32 	[%rd15+4], %f13;
	.loc	15	108	0
	ld.global.f32 	%f14, [%rd16+4];
	cvt.f64.f32 	%fd27, %f14;
	mov.f64 	%fd28, 0d3fd3333333333333;	// 0.3
	mul.f64 	%fd29, %fd27, %fd28;
	ld.global.f32 	%f15, [%rd4+4];
	cvt.f64.f32 	%fd30, %f15;
	mov.f64 	%fd31, 0d3fd3333333333333;	// 0.3
	mad.rn.f64 	%fd32, %fd30, %fd31, %fd29;
	cvt.rn.f32.f64 	%f16, %fd32;
	st.global.f32 	[%rd16+4], %f16;
$Lt_1_1282:
	.loc	15	110	0
	exit;
$LDWend__Z24bpnn_adjust_weights_cudaPfiS_iS_S_:
	} // _Z24bpnn_adjust_weights_cudaPfiS_iS_S_



// ===== COMPILED SASS (sm_100) =====

	.target	sm_100

	.elftype	@"ET_EXEC"


//--------------------- .note.nv.tkinfo           --------------------------
	.section	.note.nv.tkinfo,"",@"SHT_NOTE"
	.sectionflags	@"SHF_NOTE_NV_TKINFO"
	.tkinfo
        /*0018*/ 	.word	0x00000002
        /*0030*/ 	.string	""
        /*0030*/ 	.string	"ptxas"
        /*0030*/ 	.string	"Cuda compilation tools, release 13.0, V13.0.88"
        /*0030*/ 	.string	"Build cuda_13.0.r13.0/compiler.36424714_0"
        /*0030*/ 	.string	"-arch sm_100 "



//--------------------- .note.nv.cuinfo           --------------------------
	.section	.note.nv.cuinfo,"",@"SHT_NOTE"
	.sectionflags	@"SHF_NOTE_NV_CUINFO"
        /*0018*/ 	.short	0x0002
        /*001a*/ 	.short	0x000d
        /*001c*/ 	.short	0x0082
	.zero		2


//--------------------- .nv.info                  --------------------------
	.section	.nv.info,"",@"SHT_CUDA_INFO"
	.align	4


	//----- nvinfo : EIATTR_REGCOUNT
	.align		4
        /*0000*/ 	.byte	0x04, 0x2f
        /*0002*/ 	.short	(.L_2 - .L_1)
	.align		4
.L_1:
        /*0004*/ 	.word	index@(_Z22bpnn_layerforward_CUDAPfS_S_S_ii)
        /*0008*/ 	.word	0x0000002a


	//----- nvinfo : EIATTR_FRAME_SIZE
	.align		4
.L_2:
        /*000c*/ 	.byte	0x04, 0x11
        /*000e*/ 	.short	(.L_4 - .L_3)
	.align		4
.L_3:
        /*0010*/ 	.word	index@($__internal_1_$__cuda_sm20_div_rn_f64_full)
        /*0014*/ 	.word	0x00000000


	//----- nvinfo : EIATTR_FRAME_SIZE
	.align		4
.L_4:
        /*0018*/ 	.byte	0x04, 0x11
        /*001a*/ 	.short	(.L_6 - .L_5)
	.align		4
.L_5:
        /*001c*/ 	.word	index@($__internal_0_$__cuda_sm20_div_rn_f64_fast)
        /*0020*/ 	.word	0x00000000


	//----- nvinfo : EIATTR_FRAME_SIZE
	.align		4
.L_6:
        /*0024*/ 	.byte	0x04, 0x11
        /*0026*/ 	.short	(.L_8 - .L_7)
	.align		4
.L_7:
        /*0028*/ 	.word	index@(_Z22bpnn_layerforward_CUDAPfS_S_S_ii)
        /*002c*/ 	.word	0x00000000


	//----- nvinfo : EIATTR_REGCOUNT
	.align		4
.L_8:
        /*0030*/ 	.byte	0x04, 0x2f
        /*0032*/ 	.short	(.L_10 - .L_9)
	.align		4
.L_9:
        /*0034*/ 	.word	index@(_Z24bpnn_adjust_weights_cudaPfiS_iS_S_)
        /*0038*/ 	.word	0x0000001e


	//----- nvinfo : EIATTR_FRAME_SIZE
	.align		4
.L_10:
        /*003c*/ 	.byte	0x04, 0x11
        /*003e*/ 	.short	(.L_12 - .L_11)
	.align		4
.L_11:
        /*0040*/ 	.word	index@(_Z24bpnn_adjust_weights_cudaPfiS_iS_S_)
        /*0044*/ 	.word	0x00000000


	//----- nvinfo : EIATTR_MIN_STACK_SIZE
	.align		4
.L_12:
        /*0048*/ 	.byte	0x04, 0x12
        /*004a*/ 	.short	(.L_14 - .L_13)
	.align		4
.L_13:
        /*004c*/ 	.word	index@(_Z24bpnn_adjust_weights_cudaPfiS_iS_S_)
        /*0050*/ 	.word	0x00000000


	//----- nvinfo : EIATTR_MIN_STACK_SIZE
	.align		4
.L_14:
        /*0054*/ 	.byte	0x04, 0x12
        /*0056*/ 	.short	(.L_16 - .L_15)
	.align		4
.L_15:
        /*0058*/ 	.word	index@(_Z22bpnn_layerforward_CUDAPfS_S_S_ii)
        /*005c*/ 	.word	0x00000000
.L_16:


//--------------------- .nv.compat                --------------------------
	.section	.nv.compat,"",@"SHT_CUDA_COMPAT_INFO"
	.align	4
        /*0000*/ 	.byte	0x02, 0x09, 0x00, 0x00, 0x02, 0x02, 0x01, 0x00, 0x02, 0x05, 0x05, 0x00, 0x03, 0x07, 0x01, 0x01
        /*0010*/ 	.byte	0x02, 0x03, 0x00, 0x00, 0x02, 0x06, 0x01, 0x00, 0x04, 0x0b, 0x08, 0x00, 0x01, 0x00, 0x00, 0x00
        /*0020*/ 	.byte	0x00, 0x00, 0x00, 0x00


//--------------------- .nv.info._Z24bpnn_adjust_weights_cudaPfiS_iS_S_ --------------------------
	.section	.nv.info._Z24bpnn_adjust_weights_cudaPfiS_iS_S_,"",@"SHT_CUDA_INFO"
	.sectionflags	@""
	.align	4


	//----- nvinfo : EIATTR_CUDA_API_VERSION
	.align		4
        /*0000*/ 	.byte	0x04, 0x37
        /*0002*/ 	.short	(.L_18 - .L_17)
.L_17:
        /*0004*/ 	.word	0x00000082


	//----- nvinfo : EIATTR_KPARAM_INFO
	.align		4
.L_18:
        /*0008*/ 	.byte	0x04, 0x17
        /*000a*/ 	.short	(.L_20 - .L_19)
.L_19:
        /*000c*/ 	.word	0x00000000
        /*0010*/ 	.short	0x0005
        /*0012*/ 	.short	0x0028
        /*0014*/ 	.byte	0x00, 0xf0, 0x21, 0x00


	//----- nvinfo : EIATTR_KPARAM_INFO
	.align		4
.L_20:
        /*0018*/ 	.byte	0x04, 0x17
        /*001a*/ 	.short	(.L_22 - .L_21)
.L_21:
        /*001c*/ 	.word	0x00000000
        /*0020*/ 	.short	0x0004
        /*0022*/ 	.short	0x0020
        /*0024*/ 	.byte	0x00, 0xf0, 0x21, 0x00


	//----- nvinfo : EIATTR_KPARAM_INFO
	.align		4
.L_22:
        /*0028*/ 	.byte	0x04, 0x17
        /*002a*/ 	.short	(.L_24 - .L_23)
.L_23:
        /*002c*/ 	.word	0x00000000
        /*0030*/ 	.short	0x0003
        /*0032*/ 	.short	0x0018
        /*0034*/ 	.byte	0x00, 0xf0, 0x11, 0x00


	//----- nvinfo : EIATTR_KPARAM_INFO
	.align		4
.L_24:
        /*0038*/ 	.byte	0x04, 0x17
        /*003a*/ 	.short	(.L_26 - .L_25)
.L_25:
        /*003c*/ 	.word	0x00000000
        /*0040*/ 	.short	0x0002
        /*0042*/ 	.short	0x0010
        /*0044*/ 	.byte	0x00, 0xf0, 0x21, 0x00


	//----- nvinfo : EIATTR_KPARAM_INFO
	.align		4
.L_26:
        /*0048*/ 	.byte	0x04, 0x17
        /*004a*/ 	.short	(.L_28 - .L_27)
.L_27:
        /*004c*/ 	.word	0x00000000
        /*0050*/ 	.short	0x0001
        /*0052*/ 	.short	0x0008
        /*0054*/ 	.byte	0x00, 0xf0, 0x11, 0x00


	//----- nvinfo : EIATTR_KPARAM_INFO
	.align		4
.L_28:
        /*0058*/ 	.byte	0x04, 0x17
        /*005a*/ 	.short	(.L_30 - .L_29)
.L_29:
        /*005c*/ 	.word	0x00000000
        /*0060*/ 	.short	0x0000
        /*0062*/ 	.short	0x0000
        /*0064*/ 	.byte	0x00, 0xf0, 0x21, 0x00


	//----- nvinfo : EIATTR_SPARSE_MMA_MASK
	.align		4
.L_30:
        /*0068*/ 	.byte	0x03, 0x50
        /*006a*/ 	.short	0x0000


	//----- nvinfo : EIATTR_MAXREG_COUNT
	.align		4
        /*006c*/ 	.byte	0x03, 0x1b
        /*006e*/ 	.short	0x00ff


	//----- nvinfo : EIATTR_NUM_BARRIERS
	.align		4
        /*0070*/ 	.byte	0x02, 0x4c
        /*0072*/ 	.byte	0x01
	.zero		1


	//----- nvinfo : EIATTR_MERCURY_ISA_VERSION
	.align		4
        /*0074*/ 	.byte	0x03, 0x5f
        /*0076*/ 	.short	0x0101


	//----- nvinfo : EIATTR_VRC_CTA_INIT_COUNT
	.align		4
        /*0078*/ 	.byte	0x02, 0x4a
	.zero		1
	.zero		1


	//----- nvinfo : EIATTR_EXIT_INSTR_OFFSETS
	.align		4
        /*007c*/ 	.byte	0x04, 0x1c
        /*007e*/ 	.short	(.L_32 - .L_31)


	//   ....[0]....
.L_31:
        /*0080*/ 	.word	0x00000410


	//   ....[1]....
        /*0084*/ 	.word	0x00000590


	//----- nvinfo : EIATTR_CBANK_PARAM_SIZE
	.align		4
.L_32:
        /*0088*/ 	.byte	0x03, 0x19
        /*008a*/ 	.short	0x0030


	//----- nvinfo : EIATTR_PARAM_CBANK
	.align		4
        /*008c*/ 	.byte	0x04, 0x0a
        /*008e*/ 	.short	(.L_34 - .L_33)
	.align		4
.L_33:
        /*0090*/ 	.word	index@(.nv.constant0._Z24bpnn_adjust_weights_cudaPfiS_iS_S_)
        /*0094*/ 	.short	0x0380
        /*0096*/ 	.short	0x0030


	//----- nvinfo : EIATTR_SW_WAR
	.align		4
.L_34:
        /*0098*/ 	.byte	0x04, 0x36
        /*009a*/ 	.short	(.L_36 - .L_35)
.L_35:
        /*009c*/ 	.word	0x00000008
.L_36:


//--------------------- .nv.info._Z22bpnn_layerforward_CUDAPfS_S_S_ii --------------------------
	.section	.nv.info._Z22bpnn_layerforward_CUDAPfS_S_S_ii,"",@"SHT_CUDA_INFO"
	.sectionflags	@""
	.align	4


	//----- nvinfo : EIATTR_CUDA_API_VERSION
	.align		4
        /*0000*/ 	.byte	0x04, 0x37
        /*0002*/ 	.short	(.L_38 - .L_37)
.L_37:
        /*0004*/ 	.word	0x00000082


	//----- nvinfo : EIATTR_KPARAM_INFO
	.align		4
.L_38:
        /*0008*/ 	.byte	0x04, 0x17
        /*000a*/ 	.short	(.L_40 - .L_39)
.L_39:
        /*000c*/ 	.word	0x00000000
        /*0010*/ 	.short	0x0005
        /*0012*/ 	.short	0x0024
        /*0014*/ 	.byte	0x00, 0xf0, 0x11, 0x00


	//----- nvinfo : EIATTR_KPARAM_INFO
	.align		4
.L_40:
        /*0018*/ 	.byte	0x04, 0x17
        /*001a*/ 	.short	(.L_42 - .L_41)
.L_41:
        /*001c*/ 	.word	0x00000000
        /*0020*/ 	.short	0x0004
        /*0022*/ 	.short	0x0020
        /*0024*/ 	.byte	0x00, 0xf0, 0x11, 0x00


	//----- nvinfo : EIATTR_KPARAM_INFO
	.align		4
.L_42:
        /*0028*/ 	.byte	0x04, 0x17
        /*002a*/ 	.short	(.L_44 - .L_43)
.L_43:
        /*002c*/ 	.word	0x00000000
        /*0030*/ 	.short	0x0003
        /*0032*/ 	.short	0x0018
        /*0034*/ 	.byte	0x00, 0xf0, 0x21, 0x00


	//----- nvinfo : EIATTR_KPARAM_INFO
	.align		4
.L_44:
        /*0038*/ 	.byte	0x04, 0x17
        /*003a*/ 	.short	(.L_46 - .L_45)
.L_45:
        /*003c*/ 	.word	0x00000000
        /*0040*/ 	.short	0x0002
        /*0042*/ 	.short	0x0010
        /*0044*/ 	.byte	0x00, 0xf0, 0x21, 0x00


	//----- nvinfo : EIATTR_KPARAM_INFO
	.align		4
.L_46:
        /*0048*/ 	.byte	0x04, 0x17
        /*004a*/ 	.short	(.L_48 - .L_47)
.L_47:
        /*004c*/ 	.word	0x00000000
        /*0050*/ 	.short	0x0001
        /*0052*/ 	.short	0x0008
        /*0054*/ 	.byte	0x00, 0xf0, 0x21, 0x00


	//----- nvinfo : EIATTR_KPARAM_INFO
	.align		4
.L_48:
        /*0058*/ 	.byte	0x04, 0x17
        /*005a*/ 	.short	(.L_50 - .L_49)
.L_49:
        /*005c*/ 	.word	0x00000000
        /*0060*/ 	.short	0x0000
        /*0062*/ 	.short	0x0000
        /*0064*/ 	.byte	0x00, 0xf0, 0x21, 0x00


	//----- nvinfo : EIATTR_SPARSE_MMA_MASK
	.align		4
.L_50:
        /*0068*/ 	.byte	0x03, 0x50
        /*006a*/ 	.short	0x0000


	//----- nvinfo : EIATTR_MAXREG_COUNT
	.align		4
        /*006c*/ 	.byte	0x03, 0x1b
        /*006e*/ 	.short	0x00ff


	//----- nvinfo : EIATTR_NUM_BARRIERS
	.align		4
        /*0070*/ 	.byte	0x02, 0x4c
        /*0072*/ 	.byte	0x01
	.zero		1


	//----- nvinfo : EIATTR_MERCURY_ISA_VERSION
	.align		4
        /*0074*/ 	.byte	0x03, 0x5f
        /*0076*/ 	.short	0x0101


	//----- nvinfo : EIATTR_VRC_CTA_INIT_COUNT
	.align		4
        /*0078*/ 	.byte	0x02, 0x4a
	.zero		1
	.zero		1


	//----- nvinfo : EIATTR_EXIT_INSTR_OFFSETS
	.align		4
        /*007c*/ 	.byte	0x04, 0x1c
        /*007e*/ 	.short	(.L_52 - .L_51)


	//   ....[0]....
.L_51:
        /*0080*/ 	.word	0x000007d0


	//   ....[1]....
        /*0084*/ 	.word	0x00000890


	//----- nvinfo : EIATTR_CRS_STACK_SIZE
	.align		4
.L_52:
        /*0088*/ 	.byte	0x04, 0x1e
        /*008a*/ 	.short	(.L_54 - .L_53)
.L_53:
        /*008c*/ 	.word	0x00000000


	//----- nvinfo : EIATTR_CBANK_PARAM_SIZE
	.align		4
.L_54:
        /*0090*/ 	.byte	0x03, 0x19
        /*0092*/ 	.short	0x0028


	//----- nvinfo : EIATTR_PARAM_CBANK
	.align		4
        /*0094*/ 	.byte	0x04, 0x0a
        /*0096*/ 	.short	(.L_56 - .L_55)
	.align		4
.L_55:
        /*0098*/ 	.word	index@(.nv.constant0._Z22bpnn_layerforward_CUDAPfS_S_S_ii)
        /*009c*/ 	.short	0x0380
        /*009e*/ 	.short	0x0028


	//----- nvinfo : EIATTR_SW_WAR
	.align		4
.L_56:
        /*00a0*/ 	.byte	0x04, 0x36
        /*00a2*/ 	.short	(.L_58 - .L_57)
.L_57:
        /*00a4*/ 	.word	0x00000008
.L_58:


//--------------------- .nv.callgraph             --------------------------
	.section	.nv.callgraph,"",@"SHT_CUDA_CALLGRAPH"
	.align	4
	.sectionentsize	8
	.align		4
        /*0000*/ 	.word	0x00000000
	.align		4
        /*0004*/ 	.word	0xffffffff
	.align		4
        /*0008*/ 	.word	0x00000000
	.align		4
        /*000c*/ 	.word	0xfffffffe
	.align		4
        /*0010*/ 	.word	0x00000000
	.align		4
        /*0014*/ 	.word	0xfffffffd
	.align		4
        /*0018*/ 	.word	0x00000000
	.align		4
        /*001c*/ 	.word	0xfffffffc


//--------------------- .nv.constant4             --------------------------
	.section	.nv.constant4,"a",@progbits
	.align	8
	.align		8
.nv.constant4:
        /*0000*/ 	.dword	prof_data_pt


//--------------------- .text._Z24bpnn_adjust_weights_cudaPfiS_iS_S_ --------------------------
	.section	.text._Z24bpnn_adjust_weights_cudaPfiS_iS_S_,"ax",@progbits
	.align	128
.text._Z24bpnn_adjust_weights_cudaPfiS_iS_S_:
        .type           _Z24bpnn_adjust_weights_cudaPfiS_iS_S_,@function
        .size           _Z24bpnn_adjust_weights_cudaPfiS_iS_S_,(.L_x_14 - _Z24bpnn_adjust_weights_cudaPfiS_iS_S_)
        .other          _Z24bpnn_adjust_weights_cudaPfiS_iS_S_,@"STO_CUDA_ENTRY STV_DEFAULT"
_Z24bpnn_adjust_weights_cudaPfiS_iS_S_:
[----:B------:R-:W-:Y:S01]  /*0000*/  LDC R1, c[0x0][0x37c] ;  /* 0x0000df00ff017b82 */ /* 0x000fe20000000800 */
[----:B------:R-:W0:Y:S01]  /*0010*/  S2R R18, SR_CTAID.Y ;  /* 0x0000000000127919 */ /* 0x000e220000002600 */
[----:B------:R-:W1:Y:S06]  /*0020*/  LDCU UR6, c[0x0][0x388] ;  /* 0x00007100ff0677ac */ /* 0x000e6c0008000800 */
[----:B------:R-:W2:Y:S01]  /*0030*/  LDC.64 R6, c[0x0][0x380] ;  /* 0x0000e000ff067b82 */ /* 0x000ea20000000a00 */
[----:B------:R-:W3:Y:S01]  /*0040*/  S2R R20, SR_TID.Y ;  /* 0x0000000000147919 */ /* 0x000ee20000002200 */
[----:B------:R-:W4:Y:S06]  /*0050*/  S2R R19, SR_TID.X ;  /* 0x0000000000137919 */ /* 0x000f2c0000002100 */
[----:B------:R-:W5:Y:S08]  /*0060*/  LDC.64 R2, c[0x0][0x3a8] ;  /* 0x0000ea00ff027b82 */ /* 0x000f700000000a00 */
[----:B------:R-:W5:Y:S01]  /*0070*/  LDC.64 R10, c[0x0][0x390] ;  /* 0x0000e400ff0a7b82 */ /* 0x000f620000000a00 */
[----:B-1----:R-:W-:-:S02]  /*0080*/  ULEA UR5, UR6, 0x10, 0x4 ;  /* 0x0000001006057891 */ /* 0x002fc4000f8e20ff */
[----:B------:R-:W-:Y:S01]  /*0090*/  UIADD3 UR4, UPT, UPT, UR6, 0x1, URZ ;  /* 0x0000000106047890 */ /* 0x000fe2000fffe0ff */
[----:B0-----:R-:W-:Y:S02]  /*00a0*/  LOP3.LUT R18, R18, 0xffff, RZ, 0xc0, !PT ;  /* 0x0000ffff12127812 */ /* 0x001fe400078ec0ff */
[----:B---3--:R-:W-:-:S03]  /*00b0*/  LOP3.LUT R20, R20, 0xffff, RZ, 0xc0, !PT ;  /* 0x0000ffff14147812 */ /* 0x008fc600078ec0ff */
[C---:B------:R-:W-:Y:S01]  /*00c0*/  IMAD R5, R18.reuse, UR5, RZ ;  /* 0x0000000512057c24 */ /* 0x040fe2000f8e02ff */
[----:B------:R-:W-:Y:S02]  /*00d0*/  SGXT R13, R18, 0x18 ;  /* 0x00000018120d781a */ /* 0x000fe40000000200 */
[----:B----4-:R-:W-:Y:S01]  /*00e0*/  LOP3.LUT R19, R19, 0xffff, RZ, 0xc0, !PT ;  /* 0x0000ffff13137812 */ /* 0x010fe200078ec0ff */
[----:B------:R-:W-:Y:S01]  /*00f0*/  IMAD R0, R20, UR4, R5 ;  /* 0x0000000414007c24 */ /* 0x000fe2000f8e0205 */
[----:B------:R-:W0:Y:S01]  /*0100*/  LDCU.64 UR4, c[0x0][0x358] ;  /* 0x00006b00ff0477ac */ /* 0x000e220008000a00 */
[----:B------:R-:W1:Y:S01]  /*0110*/  LDC.64 R4, c[0x0][0x3a0] ;  /* 0x0000e800ff047b82 */ /* 0x000e620000000a00 */
[----:B------:R-:W-:Y:S02]  /*0120*/  IMAD R13, R13, 0x10, R20 ;  /* 0x000000100d0d7824 */ /* 0x000fe400078e0214 */
[----:B------:R-:W-:Y:S01]  /*0130*/  IADD3 R15, PT, PT, R0, UR6, R19 ;  /* 0x00000006000f7c10 */ /* 0x000fe2000fffe013 */
[----:B--2---:R-:W-:Y:S01]  /*0140*/  IMAD.WIDE.U32 R6, R19, 0x4, R6 ;  /* 0x0000000413067825 */ /* 0x004fe200078e0006 */
[----:B------:R-:W-:-:S02]  /*0150*/  SHF.R.S32.HI R0, RZ, 0x1f, R19 ;  /* 0x0000001fff007819 */ /* 0x000fc40000011413 */
[----:B------:R-:W-:Y:S01]  /*0160*/  SHF.R.S32.HI R12, RZ, 0x1f, R15 ;  /* 0x0000001fff0c7819 */ /* 0x000fe2000001140f */
[----:B-----5:R-:W-:Y:S01]  /*0170*/  IMAD.WIDE.U32 R8, R15, 0x4, R2 ;  /* 0x000000040f087825 */ /* 0x020fe200078e0002 */
[----:B------:R-:W-:Y:S02]  /*0180*/  SHF.R.S32.HI R14, RZ, 0x1f, R13 ;  /* 0x0000001fff0e7819 */ /* 0x000fe4000001140d */
[----:B------:R-:W-:Y:S01]  /*0190*/  SHF.L.U32 R12, R12, 0x2, RZ ;  /* 0x000000020c0c7819 */ /* 0x000fe200000006ff */
[----:B------:R-:W-:Y:S02]  /*01a0*/  IMAD.SHL.U32 R0, R0, 0x4, RZ ;  /* 0x0000000400007824 */ /* 0x000fe400078e00ff */
[----:B------:R-:W-:Y:S01]  /*01b0*/  IMAD.WIDE.U32 R10, R13, 0x4, R10 ;  /* 0x000000040d0a7825 */ /* 0x000fe200078e000a */
[----:B------:R-:W-:Y:S02]  /*01c0*/  SHF.L.U32 R13, R14, 0x2, RZ ;  /* 0x000000020e0d7819 */ /* 0x000fe400000006ff */
[----:B------:R-:W-:Y:S01]  /*01d0*/  IADD3 R7, PT, PT, R7, R0, RZ ;  /* 0x0000000007077210 */ /* 0x000fe20007ffe0ff */
[----:B------:R-:W-:-:S04]  /*01e0*/  IMAD.IADD R9, R12, 0x1, R9 ;  /* 0x000000010c097824 */ /* 0x000fc800078e0209 */
[----:B0-----:R-:W2:Y:S01]  /*01f0*/  LDG.E R27, desc[UR4][R6.64+0x4] ;  /* 0x00000404061b7981 */ /* 0x001ea2000c1e1900 */
[----:B------:R-:W-:-:S03]  /*0200*/  IMAD.IADD R11, R11, 0x1, R13 ;  /* 0x000000010b0b7824 */ /* 0x000fc600078e020d */
[----:B------:R-:W3:Y:S01]  /*0210*/  LDG.E R21, desc[UR4][R8.64+0x8] ;  /* 0x0000080408157981 */ /* 0x000ee2000c1e1900 */
[----:B-1----:R-:W-:-:S03]  /*0220*/  IMAD.WIDE.U32 R14, R15, 0x4, R4 ;  /* 0x000000040f0e7825 */ /* 0x002fc600078e0004 */
[----:B------:R-:W4:Y:S02]  /*0230*/  LDG.E R26, desc[UR4][R10.64+0x4] ;  /* 0x000004040a1a7981 */ /* 0x000f24000c1e1900 */
[----:B------:R-:W-:Y:S01]  /*0240*/  IADD3 R13, PT, PT, R15, R12, RZ ;  /* 0x0000000c0f0d7210 */ /* 0x000fe20007ffe0ff */
[----:B------:R-:W-:-:S05]  /*0250*/  IMAD.MOV.U32 R12, RZ, RZ, R14 ;  /* 0x000000ffff0c7224 */ /* 0x000fca00078e000e */
[----:B------:R-:W5:Y:S01]  /*0260*/  LDG.E R24, desc[UR4][R12.64+0x8] ;  /* 0x000008040c187981 */ /* 0x000f62000c1e1900 */
[----:B------:R-:W-:Y:S01]  /*0270*/  UMOV UR6, 0x33333333 ;  /* 0x3333333300067882 */ /* 0x000fe20000000000 */
[----:B------:R-:W-:Y:S01]  /*0280*/  UMOV UR7, 0x3fd33333 ;  /* 0x3fd3333300077882 */ /* 0x000fe20000000000 */
[----:B--2---:R-:W0:Y:S08]  /*0290*/  F2F.F64.F32 R16, R27 ;  /* 0x0000001b00107310 */ /* 0x004e300000201800 */
[----:B---3--:R-:W1:Y:S01]  /*02a0*/  F2F.F64.F32 R22, R21 ;  /* 0x0000001500167310 */ /* 0x008e620000201800 */
[----:B0-----:R-:W-:-:S07]  /*02b0*/  DMUL R16, R16, UR6 ;  /* 0x0000000610107c28 */ /* 0x001fce0008000000 */
[----:B----4-:R-:W0:Y:S01]  /*02c0*/  F2F.F64.F32 R14, R26 ;  /* 0x0000001a000e7310 */ /* 0x010e220000201800 */
[----:B-1----:R-:W-:-:S07]  /*02d0*/  DMUL R22, R22, UR6 ;  /* 0x0000000616167c28 */ /* 0x002fce0008000000 */
[----:B-----5:R-:W1:Y:S01]  /*02e0*/  F2F.F64.F32 R24, R24 ;  /* 0x0000001800187310 */ /* 0x020e620000201800 */
[----:B0-----:R-:W-:-:S08]  /*02f0*/  DFMA R14, R14, R16, R22 ;  /* 0x000000100e0e722b */ /* 0x001fd00000000016 */
[----:B-1----:R-:W-:-:S10]  /*0300*/  DADD R14, R24, R14 ;  /* 0x00000000180e7229 */ /* 0x002fd4000000000e */
[----:B------:R-:W0:Y:S02]  /*0310*/  F2F.F32.F64 R15, R14 ;  /* 0x0000000e000f7310 */ /* 0x000e240000301000 */
[----:B0-----:R0:W-:Y:S04]  /*0320*/  STG.E desc[UR4][R12.64+0x8], R15 ;  /* 0x0000080f0c007986 */ /* 0x0011e8000c101904 */
[----:B------:R-:W2:Y:S04]  /*0330*/  LDG.E R25, desc[UR4][R8.64+0x8] ;  /* 0x0000080408197981 */ /* 0x000ea8000c1e1900 */
[----:B------:R-:W3:Y:S04]  /*0340*/  LDG.E R21, desc[UR4][R6.64+0x4] ;  /* 0x0000040406157981 */ /* 0x000ee8000c1e1900 */
[----:B------:R-:W4:Y:S01]  /*0350*/  LDG.E R22, desc[UR4][R10.64+0x4] ;  /* 0x000004040a167981 */ /* 0x000f22000c1e1900 */
[----:B------:R-:W-:-:S04]  /*0360*/  ISETP.EQ.AND P0, PT, R18, RZ, PT ;  /* 0x000000ff1200720c */ /* 0x000fc80003f02270 */
[----:B------:R-:W-:Y:S01]  /*0370*/  ISETP.EQ.AND P0, PT, R20, RZ, P0 ;  /* 0x000000ff1400720c */ /* 0x000fe20000702270 */
[----:B--2---:R-:W1:Y:S08]  /*0380*/  F2F.F64.F32 R16, R25 ;  /* 0x0000001900107310 */ /* 0x004e700000201800 */
[----:B---3--:R-:W2:Y:S01]  /*0390*/  F2F.F64.F32 R26, R21 ;  /* 0x00000015001a7310 */ /* 0x008ea20000201800 */
[----:B-1----:R-:W-:-:S07]  /*03a0*/  DMUL R16, R16, UR6 ;  /* 0x0000000610107c28 */ /* 0x002fce0008000000 */
[----:B----4-:R-:W1:Y:S01]  /*03b0*/  F2F.F64.F32 R22, R22 ;  /* 0x0000001600167310 */ /* 0x010e620000201800 */
[----:B--2---:R-:W-:-:S08]  /*03c0*/  DMUL R26, R26, UR6 ;  /* 0x000000061a1a7c28 */ /* 0x004fd00008000000 */
[----:B-1----:R-:W-:-:S10]  /*03d0*/  DFMA R16, R22, R26, R16 ;  /* 0x0000001a1610722b */ /* 0x002fd40000000010 */
[----:B------:R-:W1:Y:S02]  /*03e0*/  F2F.F32.F64 R17, R16 ;  /* 0x0000001000117310 */ /* 0x000e640000301000 */
[----:B-1----:R0:W-:Y:S01]  /*03f0*/  STG.E desc[UR4][R8.64+0x8], R17 ;  /* 0x0000081108007986 */ /* 0x0021e2000c101904 */
[----:B------:R-:W-:Y:S06]  /*0400*/  BAR.SYNC.DEFER_BLOCKING 0x0 ;  /* 0x0000000000007b1d */ /* 0x000fec0000010000 */
[----:B------:R-:W-:Y:S05]  /*0410*/  @!P0 EXIT ;  /* 0x000000000000894d */ /* 0x000fea0003800000 */
[----:B------:R-:W-:Y:S01]  /*0420*/  IMAD.WIDE.U32 R2, R19, 0x4, R2 ;  /* 0x0000000413027825 */ /* 0x000fe200078e0002 */
[----:B0-----:R-:W2:Y:S04]  /*0430*/  LDG.E R15, desc[UR4][R6.64+0x4] ;  /* 0x00000404060f7981 */ /* 0x001ea8000c1e1900 */
[----:B------:R-:W-:-:S05]  /*0440*/  IADD3 R3, PT, PT, R0, R3, RZ ;  /* 0x0000000300037210 */ /* 0x000fca0007ffe0ff */
[----:B------:R-:W3:Y:S01]  /*0450*/  LDG.E R14, desc[UR4][R2.64+0x4] ;  /* 0x00000404020e7981 */ /* 0x000ee2000c1e1900 */
[----:B------:R-:W-:-:S04]  /*0460*/  IMAD.WIDE.U32 R4, R19, 0x4, R4 ;  /* 0x0000000413047825 */ /* 0x000fc800078e0004 */
[----:B------:R-:W-:-:S05]  /*0470*/  IMAD.IADD R5, R0, 0x1, R5 ;  /* 0x0000000100057824 */ /* 0x000fca00078e0205 */
[----:B------:R-:W4:Y:S01]  /*0480*/  LDG.E R0, desc[UR4][R4.64+0x4] ;  /* 0x0000040404007981 */ /* 0x000f22000c1e1900 */
[----:B--2---:R-:W-:Y:S08]  /*0490*/  F2F.F64.F32 R12, R15 ;  /* 0x0000000f000c7310 */ /* 0x004ff00000201800 */
[----:B---3--:R-:W0:Y:S02]  /*04a0*/  F2F.F64.F32 R8, R14 ;  /* 0x0000000e00087310 */ /* 0x008e240000201800 */
[----:B0-----:R-:W-:-:S06]  /*04b0*/  DMUL R10, R8, UR6 ;  /* 0x00000006080a7c28 */ /* 0x001fcc0008000000 */
[----:B----4-:R-:W0:Y:S02]  /*04c0*/  F2F.F64.F32 R8, R0 ;  /* 0x0000000000087310 */ /* 0x010e240000201800 */
[----:B------:R-:W-:-:S08]  /*04d0*/  DFMA R10, R12, UR6, R10 ;  /* 0x000000060c0a7c2b */ /* 0x000fd0000800000a */
[----:B0-----:R-:W-:-:S10]  /*04e0*/  DADD R8, R8, R10 ;  /* 0x0000000008087229 */ /* 0x001fd4000000000a */
[----:B------:R-:W0:Y:S02]  /*04f0*/  F2F.F32.F64 R9, R8 ;  /* 0x0000000800097310 */ /* 0x000e240000301000 */
[----:B0-----:R-:W-:Y:S04]  /*0500*/  STG.E desc[UR4][R4.64+0x4], R9 ;  /* 0x0000040904007986 */ /* 0x001fe8000c101904 */
[----:B------:R-:W2:Y:S04]  /*0510*/  LDG.E R16, desc[UR4][R2.64+0x4] ;  /* 0x0000040402107981 */ /* 0x000ea8000c1e1900 */
[----:B------:R-:W3:Y:S01]  /*0520*/  LDG.E R12, desc[UR4][R6.64+0x4] ;  /* 0x00000404060c7981 */ /* 0x000ee2000c1e1900 */
[----:B--2---:R-:W0:Y:S08]  /*0530*/  F2F.F64.F32 R10, R16 ;  /* 0x00000010000a7310 */ /* 0x004e300000201800 */
[----:B---3--:R-:W1:Y:S01]  /*0540*/  F2F.F64.F32 R12, R12 ;  /* 0x0000000c000c7310 */ /* 0x008e620000201800 */
[----:B0-----:R-:W-:-:S08]  /*0550*/  DMUL R10, R10, UR6 ;  /* 0x000000060a0a7c28 */ /* 0x001fd00008000000 */
[----:B-1----:R-:W-:-:S10]  /*0560*/  DFMA R10, R12, UR6, R10 ;  /* 0x000000060c0a7c2b */ /* 0x002fd4000800000a */
[----:B------:R-:W0:Y:S02]  /*0570*/  F2F.F32.F64 R11, R10 ;  /* 0x0000000a000b7310 */ /* 0x000e240000301000 */
[----:B0-----:R-:W-:Y:S01]  /*0580*/  STG.E desc[UR4][R2.64+0x4], R11 ;  /* 0x0000040b02007986 */ /* 0x001fe2000c101904 */
[----:B------:R-:W-:Y:S05]  /*0590*/  EXIT ;  /* 0x000000000000794d */ /* 0x000fea0003800000 */
.L_x_0:
[----:B------:R-:W-:-:S00]  /*05a0*/  BRA `(.L_x_0) ;  /* 0xfffffffc00fc7947 */ /* 0x000fc0000383ffff */
[----:B------:R-:W-:-:S00]  /*05b0*/  NOP ;  /* 0x0000000000007918 */ /* 0x000fc00000000000 */
        /* <DEDUP_REMOVED lines=12> */
.L_x_14:


//--------------------- .text._Z22bpnn_layerforward_CUDAPfS_S_S_ii --------------------------
	.section	.text._Z22bpnn_layerforward_CUDAPfS_S_S_ii,"ax",@progbits
	.align	128
.text._Z22bpnn_layerforward_CUDAPfS_S_S_ii:
        .type           _Z22bpnn_layerforward_CUDAPfS_S_S_ii,@function
        .size           _Z22bpnn_layerforward_CUDAPfS_S_S_ii,(.L_x_15 - _Z22bpnn_layerforward_CUDAPfS_S_S_ii)
        .other          _Z22bpnn_layerforward_CUDAPfS_S_S_ii,@"STO_CUDA_ENTRY STV_DEFAULT"
_Z22bpnn_layerforward_CUDAPfS_S_S_ii:
[----:B------:R-:W-:Y:S01]  /*0000*/  LDC R1, c[0x0][0x37c] ;  /* 0x0000df00ff017b82 */ /* 0x000fe20000000800 */
[----:B------:R-:W0:Y:S01]  /*0010*/  S2R R8, SR_TID.X ;  /* 0x0000000000087919 */ /* 0x000e220000002100 */
[----:B------:R-:W1:Y:S06]  /*0020*/  LDCU.64 UR8, c[0x0][0x358] ;  /* 0x00006b00ff0877ac */ /* 0x000e6c0008000a00 */
[----:B------:R-:W2:Y:S01]  /*0030*/  LDC.64 R10, c[0x0][0x390] ;  /* 0x0000e400ff0a7b82 */ /* 0x000ea20000000a00 */
[----:B------:R-:W3:Y:S01]  /*0040*/  S2R R4, SR_CTAID.Y ;  /* 0x0000000000047919 */ /* 0x000ee20000002600 */
[----:B------:R-:W4:Y:S01]  /*0050*/  LDCU UR7, c[0x0][0x3a4] ;  /* 0x00007480ff0777ac */ /* 0x000f220008000800 */
[----:B------:R-:W5:Y:S01]  /*0060*/  S2R R3, SR_TID.Y ;  /* 0x0000000000037919 */ /* 0x000f620000002200 */
[----:B0-----:R-:W-:-:S04]  /*0070*/  LOP3.LUT R8, R8, 0xffff, RZ, 0xc0, !PT ;  /* 0x0000ffff08087812 */ /* 0x001fc800078ec0ff */
[----:B------:R-:W-:Y:S02]  /*0080*/  ISETP.NE.AND P1, PT, R8, RZ, PT ;  /* 0x000000ff0800720c */ /* 0x000fe40003f25270 */
[----:B---3--:R-:W-:Y:S02]  /*0090*/  LOP3.LUT R4, R4, 0xffff, RZ, 0xc0, !PT ;  /* 0x0000ffff04047812 */ /* 0x008fe400078ec0ff */
[----:B-----5:R-:W-:-:S09]  /*00a0*/  LOP3.LUT R3, R3, 0xffff, RZ, 0xc0, !PT ;  /* 0x0000ffff03037812 */ /* 0x020fd200078ec0ff */
[----:B------:R-:W0:Y:S01]  /*00b0*/  @!P1 LDC.64 R6, c[0x0][0x380] ;  /* 0x0000e000ff069b82 */ /* 0x000e220000000a00 */
[----:B------:R-:W-:-:S04]  /*00c0*/  @!P1 SHF.R.S32.HI R0, RZ, RZ, R4 ;  /* 0x000000ffff009219 */ /* 0x000fc80000011404 */
[----:B------:R-:W-:-:S05]  /*00d0*/  @!P1 SGXT R0, R0, 0x18 ;  /* 0x000000180000981a */ /* 0x000fca0000000200 */
[----:B------:R-:W-:-:S05]  /*00e0*/  @!P1 IMAD R5, R0, 0x10, R3 ;  /* 0x0000001000059824 */ /* 0x000fca00078e0203 */
[----:B------:R-:W-:Y:S01]  /*00f0*/  @!P1 SHF.R.S32.HI R0, RZ, 0x1f, R5 ;  /* 0x0000001fff009819 */ /* 0x000fe20000011405 */
[----:B0-----:R-:W-:-:S04]  /*0100*/  @!P1 IMAD.WIDE.U32 R6, R5, 0x4, R6 ;  /* 0x0000000405069825 */ /* 0x001fc800078e0006 */
[----:B------:R-:W-:-:S04]  /*0110*/  @!P1 IMAD.SHL.U32 R5, R0, 0x4, RZ ;  /* 0x0000000400059824 */ /* 0x000fc800078e00ff */
[----:B------:R-:W-:-:S05]  /*0120*/  @!P1 IMAD.IADD R7, R7, 0x1, R5 ;  /* 0x0000000107079824 */ /* 0x000fca00078e0205 */
[----:B-1----:R2:W3:Y:S01]  /*0130*/  @!P1 LDG.E R0, desc[UR8][R6.64+0x4] ;  /* 0x0000040806009981 */ /* 0x0024e2000c1e1900 */
[----:B------:R-:W0:Y:S01]  /*0140*/  S2UR UR5, SR_CgaCtaId ;  /* 0x00000000000579c3 */ /* 0x000e220000008800 */
[----:B----4-:R-:W-:Y:S02]  /*0150*/  ULEA UR6, UR7, 0x10, 0x4 ;  /* 0x0000001007067891 */ /* 0x010fe4000f8e20ff */
[----:B------:R-:W-:-:S04]  /*0160*/  UIADD3 UR4, UPT, UPT, UR7, 0x1, URZ ;  /* 0x0000000107047890 */ /* 0x000fc8000fffe0ff */
[----:B------:R-:W-:-:S04]  /*0170*/  IMAD R2, R4, UR6, RZ ;  /* 0x0000000604027c24 */ /* 0x000fc8000f8e02ff */
[----:B------:R-:W-:Y:S01]  /*0180*/  IMAD R5, R3, UR4, R2 ;  /* 0x0000000403057c24 */ /* 0x000fe2000f8e0202 */
[----:B------:R-:W-:-:S04]  /*0190*/  UMOV UR4, 0x400 ;  /* 0x0000040000047882 */ /* 0x000fc80000000000 */
[----:B------:R-:W-:-:S04]  /*01a0*/  IADD3 R5, PT, PT, R5, UR7, R8 ;  /* 0x0000000705057c10 */ /* 0x000fc8000fffe008 */
[----:B------:R-:W-:Y:S01]  /*01b0*/  SHF.R.S32.HI R2, RZ, 0x1f, R5 ;  /* 0x0000001fff027819 */ /* 0x000fe20000011405 */
[----:B--2---:R-:W-:Y:S01]  /*01c0*/  IMAD.WIDE.U32 R6, R5, 0x4, R10 ;  /* 0x0000000405067825 */ /* 0x004fe200078e000a */
[----:B0-----:R-:W-:-:S03]  /*01d0*/  ULEA UR6, UR5, UR4, 0x18 ;  /* 0x0000000405067291 */ /* 0x001fc6000f8ec0ff */
[----:B------:R-:W-:Y:S02]  /*01e0*/  IMAD.SHL.U32 R13, R2, 0x4, RZ ;  /* 0x00000004020d7824 */ /* 0x000fe400078e00ff */
[----:B------:R-:W-:Y:S02]  /*01f0*/  IMAD.MOV.U32 R12, RZ, RZ, R6 ;  /* 0x000000ffff0c7224 */ /* 0x000fe400078e0006 */
[----:B------:R-:W-:Y:S01]  /*0200*/  IMAD.IADD R13, R7, 0x1, R13 ;  /* 0x00000001070d7824 */ /* 0x000fe200078e020d */
[----:B------:R-:W-:-:S05]  /*0210*/  LEA R15, R3, UR6, 0x2 ;  /* 0x00000006030f7c11 */ /* 0x000fca000f8e10ff */
[----:B---3--:R-:W-:Y:S01]  /*0220*/  @!P1 STS [R15], R0 ;  /* 0x000000000f009388 */ /* 0x008fe20000000800 */
[----:B------:R-:W-:Y:S06]  /*0230*/  BAR.SYNC.DEFER_BLOCKING 0x0 ;  /* 0x0000000000007b1d */ /* 0x000fec0000010000 */
[----:B------:R-:W2:Y:S01]  /*0240*/  LDG.E R13, desc[UR8][R12.64+0x8] ;  /* 0x000008080c0d7981 */ /* 0x000ea2000c1e1900 */
[----:B------:R-:W-:Y:S01]  /*0250*/  UIADD3 UR4, UPT, UPT, UR4, 0x40, URZ ;  /* 0x0000004004047890 */ /* 0x000fe2000fffe0ff */
[----:B------:R-:W-:Y:S01]  /*0260*/  SHF.R.S32.HI R9, RZ, 0x1f, R8 ;  /* 0x0000001fff097819 */ /* 0x000fe20000011408 */
[----:B------:R-:W-:-:S02]  /*0270*/  IMAD.MOV.U32 R11, RZ, RZ, RZ ;  /* 0x000000ffff0b7224 */ /* 0x000fc400078e00ff */
[----:B------:R-:W-:Y:S01]  /*0280*/  ULEA UR4, UR5, UR4, 0x18 ;  /* 0x0000000405047291 */ /* 0x000fe2000f8ec0ff */
[----:B------:R-:W-:-:S05]  /*0290*/  IMAD.WIDE.U32 R6, R3, 0x10, R8 ;  /* 0x0000001003067825 */ /* 0x000fca00078e0008 */
[----:B------:R-:W-:-:S05]  /*02a0*/  MOV R10, UR4 ;  /* 0x00000004000a7c02 */ /* 0x000fca0008000f00 */
[----:B------:R-:W-:-:S04]  /*02b0*/  IMAD.WIDE.U32 R10, R6, 0x4, R10 ;  /* 0x00000004060a7825 */ /* 0x000fc800078e000a */
[----:B------:R-:W-:-:S05]  /*02c0*/  IMAD.MOV.U32 R2, RZ, RZ, R10 ;  /* 0x000000ffff027224 */ /* 0x000fca00078e000a */
[----:B--2---:R-:W-:Y:S01]  /*02d0*/  STS [R2], R13 ;  /* 0x0000000d02007388 */ /* 0x004fe20000000800 */
[----:B------:R-:W-:Y:S06]  /*02e0*/  BAR.SYNC.DEFER_BLOCKING 0x0 ;  /* 0x0000000000007b1d */ /* 0x000fec0000010000 */
[----:B------:R-:W-:Y:S04]  /*02f0*/  LDS R0, [R15] ;  /* 0x000000000f007984 */ /* 0x000fe80000000800 */
[----:B------:R-:W0:Y:S02]  /*0300*/  LDS R5, [R2] ;  /* 0x0000000002057984 */ /* 0x000e240000000800 */
[----:B0-----:R-:W-:Y:S01]  /*0310*/  FMUL.FTZ R5, R0, R5 ;  /* 0x0000000500057220 */ /* 0x001fe20000410000 */
[----:B------:R-:W-:-:S04]  /*0320*/  SHF.R.S32.HI R0, RZ, 0x1f, R3 ;  /* 0x0000001fff007819 */ /* 0x000fc80000011403 */
[----:B------:R0:W-:Y:S01]  /*0330*/  STS [R2], R5 ;  /* 0x0000000502007388 */ /* 0x0001e20000000800 */
[----:B------:R-:W-:-:S04]  /*0340*/  IMAD.SHL.U32 R6, R0, 0x10, RZ ;  /* 0x0000001000067824 */ /* 0x000fc800078e00ff */
[----:B------:R-:W-:-:S04]  /*0350*/  IMAD.IADD R6, R7, 0x1, R6 ;  /* 0x0000000107067824 */ /* 0x000fc800078e0206 */
[----:B------:R-:W-:-:S05]  /*0360*/  IMAD.SHL.U32 R7, R6, 0x4, RZ ;  /* 0x0000000406077824 */ /* 0x000fca00078e00ff */
[----:B------:R-:W-:Y:S01]  /*0370*/  IADD3 R0, PT, PT, R11, R7, RZ ;  /* 0x000000070b007210 */ /* 0x000fe20007ffe0ff */
[----:B0-----:R-:W-:Y:S06]  /*0380*/  BAR.SYNC.DEFER_BLOCKING 0x0 ;  /* 0x0000000000007b1d */ /* 0x001fec0000010000 */
.L_x_5:
[----:B0-----:R-:W0:Y:S01]  /*0390*/  I2F.U32.RP R18, 0x2 ;  /* 0x0000000200127906 */ /* 0x001e220000209000 */
[----:B------:R-:W-:Y:S01]  /*03a0*/  IABS R20, R3 ;  /* 0x0000000300147213 */ /* 0x000fe20000000000 */
[----:B------:R-:W-:Y:S01]  /*03b0*/  BSSY.RECONVERGENT B0, `(.L_x_1) ;  /* 0x0000024000007945 */ /* 0x000fe20003800200 */
[----:B------:R-:W-:-:S05]  /*03c0*/  ISETP.GE.AND P2, PT, R3, RZ, PT ;  /* 0x000000ff0300720c */ /* 0x000fca0003f46270 */
[----:B0-----:R-:W0:Y:S02]  /*03d0*/  MUFU.RCP R18, R18 ;  /* 0x0000001200127308 */ /* 0x001e240000001000 */
[----:B0-----:R-:W-:-:S06]  /*03e0*/  VIADD R6, R18, 0xffffffe ;  /* 0x0ffffffe12067836 */ /* 0x001fcc0000000000 */
[----:B------:R0:W1:Y:S02]  /*03f0*/  F2I.FTZ.U32.TRUNC.NTZ R7, R6 ;  /* 0x0000000600077305 */ /* 0x000064000021f000 */
[----:B0-----:R-:W-:Y:S02]  /*0400*/  IMAD.MOV.U32 R6, RZ, RZ, RZ ;  /* 0x000000ffff067224 */ /* 0x001fe400078e00ff */
[----:B-1----:R-:W-:-:S04]  /*0410*/  IMAD.U32 R19, R7, -0x2, RZ ;  /* 0xfffffffe07137824 */ /* 0x002fc800078e00ff */
[----:B------:R-:W-:-:S06]  /*0420*/  IMAD.HI.U32 R7, R7, R19, R6 ;  /* 0x0000001307077227 */ /* 0x000fcc00078e0006 */
[----:B------:R-:W-:-:S04]  /*0430*/  IMAD.HI.U32 R7, R7, R20, RZ ;  /* 0x0000001407077227 */ /* 0x000fc800078e00ff */
[----:B------:R-:W-:-:S05]  /*0440*/  IMAD R7, R7, -0x2, R20 ;  /* 0xfffffffe07077824 */ /* 0x000fca00078e0214 */
[----:B------:R-:W-:-:S13]  /*0450*/  ISETP.GE.U32.AND P0, PT, R7, 0x2, PT ;  /* 0x000000020700780c */ /* 0x000fda0003f06070 */
[----:B------:R-:W-:-:S05]  /*0460*/  @P0 VIADD R7, R7, 0xfffffffe ;  /* 0xfffffffe07070836 */ /* 0x000fca0000000000 */
[----:B------:R-:W-:-:S13]  /*0470*/  ISETP.GE.U32.AND P0, PT, R7, 0x2, PT ;  /* 0x000000020700780c */ /* 0x000fda0003f06070 */
[----:B------:R-:W-:-:S05]  /*0480*/  @P0 VIADD R7, R7, 0xfffffffe ;  /* 0xfffffffe07070836 */ /* 0x000fca0000000000 */
[----:B------:R-:W-:-:S04]  /*0490*/  @!P2 IADD3 R7, PT, PT, -R7, RZ, RZ ;  /* 0x000000ff0707a210 */ /* 0x000fc80007ffe1ff */
[----:B------:R-:W-:-:S13]  /*04a0*/  ISETP.NE.AND P0, PT, R7, RZ, PT ;  /* 0x000000ff0700720c */ /* 0x000fda0003f05270 */
[----:B------:R-:W-:Y:S05]  /*04b0*/  @P0 BRA `(.L_x_2) ;  /* 0x00000000004c0947 */ /* 0x000fea0003800000 */
[----:B------:R-:W-:Y:S02]  /*04c0*/  VIADD R5, R3, 0x1 ;  /* 0x0000000103057836 */ /* 0x000fe40000000000 */
[----:B------:R-:W-:Y:S02]  /*04d0*/  IMAD.MOV.U32 R6, RZ, RZ, R8 ;  /* 0x000000ffff067224 */ /* 0x000fe400078e0008 */
[----:B------:R-:W-:Y:S02]  /*04e0*/  IMAD.MOV.U32 R7, RZ, RZ, R9 ;  /* 0x000000ffff077224 */ /* 0x000fe400078e0009 */
[----:B------:R-:W-:Y:S02]  /*04f0*/  IMAD.U32 R12, RZ, RZ, UR4 ;  /* 0x00000004ff0c7e24 */ /* 0x000fe4000f8e00ff */
[----:B------:R-:W-:Y:S01]  /*0500*/  IMAD.WIDE.U32 R6, R5, 0x10, R6 ;  /* 0x0000001005067825 */ /* 0x000fe200078e0006 */
[----:B------:R-:W-:-:S03]  /*0510*/  SHF.R.S32.HI R5, RZ, 0x1f, R5 ;  /* 0x0000001fff057819 */ /* 0x000fc60000011405 */
[----:B------:R-:W-:Y:S02]  /*0520*/  IMAD.MOV.U32 R13, RZ, RZ, RZ ;  /* 0x000000ffff0d7224 */ /* 0x000fe400078e00ff */
[----:B------:R-:W-:Y:S02]  /*0530*/  IMAD.SHL.U32 R5, R5, 0x10, RZ ;  /* 0x0000001005057824 */ /* 0x000fe400078e00ff */
[----:B------:R-:W-:Y:S02]  /*0540*/  IMAD.WIDE.U32 R12, R6, 0x4, R12 ;  /* 0x00000004060c7825 */ /* 0x000fe400078e000c */
[----:B------:R-:W0:Y:S02]  /*0550*/  LDS R6, [R2] ;  /* 0x0000000002067984 */ /* 0x000e240000000800 */
[----:B------:R-:W-:Y:S01]  /*0560*/  IMAD.IADD R5, R7, 0x1, R5 ;  /* 0x0000000107057824 */ /* 0x000fe200078e0205 */
[----:B------:R-:W-:-:S03]  /*0570*/  MOV R18, R12 ;  /* 0x0000000c00127202 */ /* 0x000fc60000000f00 */
[----:B------:R-:W-:Y:S02]  /*0580*/  IMAD.SHL.U32 R5, R5, 0x4, RZ ;  /* 0x0000000405057824 */ /* 0x000fe400078e00ff */
[----:B------:R-:W1:Y:S01]  /*0590*/  LDS R15, [R18] ;  /* 0x00000000120f7984 */ /* 0x000e620000000800 */
[----:B0-----:R0:W2:Y:S01]  /*05a0*/  F2F.F64.F32 R38, R6 ;  /* 0x0000000600267310 */ /* 0x0010a20000201800 */
[----:B-1----:R-:W-:-:S07]  /*05b0*/  FADD.FTZ R19, R6, R15 ;  /* 0x0000000f06137221 */ /* 0x002fce0000010000 */
[----:B------:R-:W1:Y:S01]  /*05c0*/  F2F.F64.F32 R14, R15 ;  /* 0x0000000f000e7310 */ /* 0x000e620000201800 */
[----:B------:R0:W-:Y:S07]  /*05d0*/  STS [R2], R19 ;  /* 0x0000001302007388 */ /* 0x0001ee0000000800 */
[----:B--2---:R0:W3:Y:S02]  /*05e0*/  F2F.F64.F32 R16, R19 ;  /* 0x0000001300107310 */ /* 0x0040e40000201800 */
.L_x_2:
[----:B------:R-:W-:Y:S05]  /*05f0*/  BSYNC.RECONVERGENT B0 ;  /* 0x0000000000007941 */ /* 0x000fea0003800200 */
.L_x_1:
[----:B------:R-:W-:Y:S01]  /*0600*/  BSSY.RECONVERGENT B0, `(.L_x_3) ;  /* 0x0000007000007945 */ /* 0x000fe20003800200 */
[----:B------:R-:W-:Y:S01]  /*0610*/  IMAD.MOV.U32 R24, RZ, RZ, R38 ;  /* 0x000000ffff187224 */ /* 0x000fe200078e0026 */
[----:B-1----:R-:W-:Y:S01]  /*0620*/  MOV R36, R14 ;  /* 0x0000000e00247202 */ /* 0x002fe20000000f00 */
[----:B------:R-:W-:Y:S01]  /*0630*/  IMAD.MOV.U32 R25, RZ, RZ, R39 ;  /* 0x000000ffff197224 */ /* 0x000fe200078e0027 */
[----:B------:R-:W-:Y:S01]  /*0640*/  MOV R34, 0x670 ;  /* 0x0000067000227802 */ /* 0x000fe20000000f00 */
[----:B------:R-:W-:-:S07]  /*0650*/  IMAD.MOV.U32 R37, RZ, RZ, R15 ;  /* 0x000000ffff257224 */ /* 0x000fce00078e000f */
[----:B0--3--:R-:W-:Y:S05]  /*0660*/  CALL.REL.NOINC `($__internal_0_$__cuda_sm20_div_rn_f64_fast) ;  /* 0x00000000008c7944 */ /* 0x009fea0003c00000 */
[----:B------:R-:W-:Y:S05]  /*0670*/  BSYNC.RECONVERGENT B0 ;  /* 0x0000000000007941 */ /* 0x000fea0003800200 */
.L_x_3:
[----:B------:R-:W-:Y:S01]  /*0680*/  BSSY.RECONVERGENT B0, `(.L_x_4) ;  /* 0x0000007000007945 */ /* 0x000fe20003800200 */
[----:B------:R-:W-:Y:S01]  /*0690*/  IMAD.MOV.U32 R24, RZ, RZ, R6 ;  /* 0x000000ffff187224 */ /* 0x000fe200078e0006 */
[----:B------:R-:W-:Y:S01]  /*06a0*/  MOV R34, 0x6f0 ;  /* 0x000006f000227802 */ /* 0x000fe20000000f00 */
[----:B------:R-:W-:Y:S02]  /*06b0*/  IMAD.MOV.U32 R25, RZ, RZ, R7 ;  /* 0x000000ffff197224 */ /* 0x000fe400078e0007 */
[----:B------:R-:W-:Y:S02]  /*06c0*/  IMAD.MOV.U32 R36, RZ, RZ, R16 ;  /* 0x000000ffff247224 */ /* 0x000fe400078e0010 */
[----:B------:R-:W-:-:S07]  /*06d0*/  IMAD.MOV.U32 R37, RZ, RZ, R17 ;  /* 0x000000ffff257224 */ /* 0x000fce00078e0011 */
[----:B------:R-:W-:Y:S05]  /*06e0*/  CALL.REL.NOINC `($__internal_0_$__cuda_sm20_div_rn_f64_fast) ;  /* 0x00000000006c7944 */ /* 0x000fea0003c00000 */
[----:B------:R-:W-:Y:S05]  /*06f0*/  BSYNC.RECONVERGENT B0 ;  /* 0x0000000000007941 */ /* 0x000fea0003800200 */
.L_x_4:
[----:B------:R-:W-:-:S04]  /*0700*/  IADD3 R18, P2, PT, R10, R12, RZ ;  /* 0x0000000c0a127210 */ /* 0x000fc80007f5e0ff */
[----:B------:R-:W-:-:S05]  /*0710*/  IADD3.X R19, PT, PT, R0, R13, R5, P2, !PT ;  /* 0x0000000d00137210 */ /* 0x000fca00017fe405 */
[----:B------:R0:W-:Y:S01]  /*0720*/  STG.E.64 desc[UR8][R18.64+0x8], R6 ;  /* 0x0000080612007986 */ /* 0x0001e2000c101b08 */
[----:B------:R-:W-:Y:S05]  /*0730*/  @P0 BRA `(.L_x_5) ;  /* 0xfffffffc00140947 */ /* 0x000fea000383ffff */
[----:B------:R-:W-:Y:S01]  /*0740*/  BSSY.RECONVERGENT B0, `(.L_x_6) ;  /* 0x0000007000007945 */ /* 0x000fe20003800200 */
[----:B------:R-:W-:Y:S01]  /*0750*/  MOV R24, R38 ;  /* 0x0000002600187202 */ /* 0x000fe20000000f00 */
[----:B------:R-:W-:Y:S01]  /*0760*/  IMAD.MOV.U32 R25, RZ, RZ, R39 ;  /* 0x000000ffff197224 */ /* 0x000fe200078e0027 */
[----:B------:R-:W-:Y:S01]  /*0770*/  MOV R34, 0x7b0 ;  /* 0x000007b000227802 */ /* 0x000fe20000000f00 */
[----:B------:R-:W-:Y:S02]  /*0780*/  IMAD.MOV.U32 R36, RZ, RZ, R14 ;  /* 0x000000ffff247224 */ /* 0x000fe400078e000e */
[----:B------:R-:W-:-:S07]  /*0790*/  IMAD.MOV.U32 R37, RZ, RZ, R15 ;  /* 0x000000ffff257224 */ /* 0x000fce00078e000f */
[----:B0-----:R-:W-:Y:S05]  /*07a0*/  CALL.REL.NOINC `($__internal_0_$__cuda_sm20_div_rn_f64_fast) ;  /* 0x00000000003c7944 */ /* 0x001fea0003c00000 */
[----:B------:R-:W-:Y:S05]  /*07b0*/  BSYNC.RECONVERGENT B0 ;  /* 0x0000000000007941 */ /* 0x000fea0003800200 */
.L_x_6:
[----:B------:R0:W-:Y:S01]  /*07c0*/  STG.E.64 desc[UR8][R18.64+0x8], R6 ;  /* 0x0000080612007986 */ /* 0x0001e2000c101b08 */
[----:B------:R-:W-:Y:S05]  /*07d0*/  @P1 EXIT ;  /* 0x000000000000194d */ /* 0x000fea0003800000 */
[----:B------:R-:W-:Y:S01]  /*07e0*/  IMAD R8, R8, 0x10, R3 ;  /* 0x0000001008087824 */ /* 0x000fe200078e0203 */
[----:B------:R-:W1:Y:S01]  /*07f0*/  LDCU UR5, c[0x0][0x3a4] ;  /* 0x00007480ff0577ac */ /* 0x000e620008000800 */
[----:B0-----:R-:W0:Y:S03]  /*0800*/  LDC.64 R6, c[0x0][0x398] ;  /* 0x0000e600ff067b82 */ /* 0x001e260000000a00 */
[----:B------:R-:W-:-:S06]  /*0810*/  LEA R5, R8, UR4, 0x2 ;  /* 0x0000000408057c11 */ /* 0x000fcc000f8e10ff */
[----:B------:R-:W2:Y:S01]  /*0820*/  LDS R5, [R5] ;  /* 0x0000000005057984 */ /* 0x000ea20000000800 */
[----:B-1----:R-:W-:-:S05]  /*0830*/  IMAD R3, R4, UR5, R3 ;  /* 0x0000000504037c24 */ /* 0x002fca000f8e0203 */
[----:B------:R-:W-:Y:S01]  /*0840*/  SHF.R.S32.HI R0, RZ, 0x1f, R3 ;  /* 0x0000001fff007819 */ /* 0x000fe20000011403 */
[----:B0-----:R-:W-:-:S04]  /*0850*/  IMAD.WIDE.U32 R2, R3, 0x4, R6 ;  /* 0x0000000403027825 */ /* 0x001fc800078e0006 */
[----:B------:R-:W-:-:S05]  /*0860*/  IMAD.SHL.U32 R7, R0, 0x4, RZ ;  /* 0x0000000400077824 */ /* 0x000fca00078e00ff */
[----:B------:R-:W-:-:S05]  /*0870*/  IADD3 R3, PT, PT, R3, R7, RZ ;  /* 0x0000000703037210 */ /* 0x000fca0007ffe0ff */
[----:B--2---:R-:W-:Y:S01]  /*0880*/  STG.E desc[UR8][R2.64], R5 ;  /* 0x0000000502007986 */ /* 0x004fe2000c101908 */
[----:B------:R-:W-:Y:S05]  /*0890*/  EXIT ;  /* 0x000000000000794d */ /* 0x000fea0003800000 */
        .weak           $__internal_0_$__cuda_sm20_div_rn_f64_fast
        .type           $__internal_0_$__cuda_sm20_div_rn_f64_fast,@function
        .size           $__internal_0_$__cuda_sm20_div_rn_f64_fast,($__internal_1_$__cuda_sm20_div_rn_f64_full - $__internal_0_$__cuda_sm20_div_rn_f64_fast)
$__internal_0_$__cuda_sm20_div_rn_f64_fast:
[----:B------:R-:W0:Y:S01]  /*08a0*/  MUFU.RCP64H R7, R37 ;  /* 0x0000002500077308 */ /* 0x000e220000001800 */
[----:B------:R-:W-:Y:S01]  /*08b0*/  IMAD.MOV.U32 R6, RZ, RZ, 0x1 ;  /* 0x00000001ff067424 */ /* 0x000fe200078e00ff */
[----:B------:R-:W-:-:S05]  /*08c0*/  FSETP.GEU.AND P2, PT, |R25|, 6.5827683646048100446e-37, PT ;  /* 0x036000001900780b */ /* 0x000fca0003f4e200 */
[----:B0-----:R-:W-:-:S08]  /*08d0*/  DFMA R20, -R36, R6, 1 ;  /* 0x3ff000002414742b */ /* 0x001fd00000000106 */
[----:B------:R-:W-:-:S08]  /*08e0*/  DFMA R20, R20, R20, R20 ;  /* 0x000000141414722b */ /* 0x000fd00000000014 */
[----:B------:R-:W-:-:S08]  /*08f0*/  DFMA R6, R6, R20, R6 ;  /* 0x000000140606722b */ /* 0x000fd00000000006 */
[----:B------:R-:W-:-:S08]  /*0900*/  DFMA R20, -R36, R6, 1 ;  /* 0x3ff000002414742b */ /* 0x000fd00000000106 */
[----:B------:R-:W-:-:S08]  /*0910*/  DFMA R6, R6, R20, R6 ;  /* 0x000000140606722b */ /* 0x000fd00000000006 */
[----:B------:R-:W-:-:S08]  /*0920*/  DMUL R20, R24, R6 ;  /* 0x0000000618147228 */ /* 0x000fd00000000000 */
[----:B------:R-:W-:-:S08]  /*0930*/  DFMA R22, -R36, R20, R24 ;  /* 0x000000142416722b */ /* 0x000fd00000000118 */
[----:B------:R-:W-:-:S10]  /*0940*/  DFMA R6, R6, R22, R20 ;  /* 0x000000160606722b */ /* 0x000fd40000000014 */
[----:B------:R-:W-:-:S05]  /*0950*/  FFMA R20, RZ, R37, R7 ;  /* 0x00000025ff147223 */ /* 0x000fca0000000007 */
[----:B------:R-:W-:-:S13]  /*0960*/  FSETP.GT.AND P0, PT, |R20|, 1.469367938527859385e-39, PT ;  /* 0x001000001400780b */ /* 0x000fda0003f04200 */
[----:B------:R-:W-:Y:S05]  /*0970*/  @P0 BRA P2, `(.L_x_7) ;  /* 0x0000000000100947 */ /* 0x000fea0001000000 */
[----:B------:R-:W-:-:S07]  /*0980*/  MOV R6, 0x9a0 ;  /* 0x000009a000067802 */ /* 0x000fce0000000f00 */
[----:B------:R-:W-:Y:S05]  /*0990*/  CALL.REL.NOINC `($__internal_1_$__cuda_sm20_div_rn_f64_full) ;  /* 0x0000000000107944 */ /* 0x000fea0003c00000 */
[----:B------:R-:W-:Y:S02]  /*09a0*/  IMAD.MOV.U32 R6, RZ, RZ, R28 ;  /* 0x000000ffff067224 */ /* 0x000fe400078e001c */
[----:B------:R-:W-:-:S07]  /*09b0*/  IMAD.MOV.U32 R7, RZ, RZ, R29 ;  /* 0x000000ffff077224 */ /* 0x000fce00078e001d */
.L_x_7:
[----:B------:R-:W-:-:S04]  /*09c0*/  IMAD.MOV.U32 R35, RZ, RZ, 0x0 ;  /* 0x00000000ff237424 */ /* 0x000fc800078e00ff */
[----:B------:R-:W-:Y:S05]  /*09d0*/  RET.REL.NODEC R34 `(_Z22bpnn_layerforward_CUDAPfS_S_S_ii) ;  /* 0xfffffff422887950 */ /* 0x000fea0003c3ffff */
        .weak           $__internal_1_$__cuda_sm20_div_rn_f64_full
        .type           $__internal_1_$__cuda_sm20_div_rn_f64_full,@function
        .size           $__internal_1_$__cuda_sm20_div_rn_f64_full,(.L_x_15 - $__internal_1_$__cuda_sm20_div_rn_f64_full)
$__internal_1_$__cuda_sm20_div_rn_f64_full:
[C---:B------:R-:W-:Y:S01]  /*09e0*/  FSETP.GEU.AND P0, PT, |R37|.reuse, 1.469367938527859385e-39, PT ;  /* 0x001000002500780b */ /* 0x040fe20003f0e200 */
[--C-:B------:R-:W-:Y:S01]  /*09f0*/  IMAD.MOV.U32 R22, RZ, RZ, R36.reuse ;  /* 0x000000ffff167224 */ /* 0x100fe200078e0024 */
[----:B------:R-:W-:Y:S01]  /*0a00*/  LOP3.LUT R20, R37, 0x800fffff, RZ, 0xc0, !PT ;  /* 0x800fffff25147812 */ /* 0x000fe200078ec0ff */
[----:B------:R-:W-:Y:S01]  /*0a10*/  IMAD.MOV.U32 R26, RZ, RZ, 0x1 ;  /* 0x00000001ff1a7424 */ /* 0x000fe200078e00ff */
[----:B------:R-:W-:Y:S01]  /*0a20*/  MOV R23, R37 ;  /* 0x0000002500177202 */ /* 0x000fe20000000f00 */
[----:B------:R-:W-:Y:S01]  /*0a30*/  IMAD.MOV.U32 R35, RZ, RZ, 0x1ca00000 ;  /* 0x1ca00000ff237424 */ /* 0x000fe200078e00ff */
[----:B------:R-:W-:Y:S01]  /*0a40*/  LOP3.LUT R21, R20, 0x3ff00000, RZ, 0xfc, !PT ;  /* 0x3ff0000014157812 */ /* 0x000fe200078efcff */
[----:B------:R-:W-:Y:S01]  /*0a50*/  IMAD.MOV.U32 R20, RZ, RZ, R36 ;  /* 0x000000ffff147224 */ /* 0x000fe200078e0024 */
[C---:B------:R-:W-:Y:S01]  /*0a60*/  FSETP.GEU.AND P3, PT, |R25|.reuse, 1.469367938527859385e-39, PT ;  /* 0x001000001900780b */ /* 0x040fe20003f6e200 */
[----:B------:R-:W-:Y:S01]  /*0a70*/  BSSY.RECONVERGENT B1, `(.L_x_8) ;  /* 0x0000050000017945 */ /* 0x000fe20003800200 */
[----:B------:R-:W-:-:S02]  /*0a80*/  LOP3.LUT R7, R25, 0x7ff00000, RZ, 0xc0, !PT ;  /* 0x7ff0000019077812 */ /* 0x000fc400078ec0ff */
[----:B------:R-:W-:Y:S01]  /*0a90*/  LOP3.LUT R36, R37, 0x7ff00000, RZ, 0xc0, !PT ;  /* 0x7ff0000025247812 */ /* 0x000fe200078ec0ff */
[----:B------:R-:W-:-:S03]  /*0aa0*/  @!P0 DMUL R20, R22, 8.98846567431157953865e+307 ;  /* 0x7fe0000016148828 */ /* 0x000fc60000000000 */
[----:B------:R-:W-:-:S03]  /*0ab0*/  ISETP.GE.U32.AND P2, PT, R7, R36, PT ;  /* 0x000000240700720c */ /* 0x000fc60003f46070 */
[----:B------:R-:W0:Y:S02]  /*0ac0*/  MUFU.RCP64H R27, R21 ;  /* 0x00000015001b7308 */ /* 0x000e240000001800 */
[----:B------:R-:W-:Y:S02]  /*0ad0*/  @!P3 LOP3.LUT R28, R23, 0x7ff00000, RZ, 0xc0, !PT ;  /* 0x7ff00000171cb812 */ /* 0x000fe400078ec0ff */
[----:B------:R-:W-:Y:S02]  /*0ae0*/  @!P0 LOP3.LUT R36, R21, 0x7ff00000, RZ, 0xc0, !PT ;  /* 0x7ff0000015248812 */ /* 0x000fe400078ec0ff */
[----:B------:R-:W-:-:S04]  /*0af0*/  @!P3 ISETP.GE.U32.AND P4, PT, R7, R28, PT ;  /* 0x0000001c0700b20c */ /* 0x000fc80003f86070 */
[----:B------:R-:W-:-:S04]  /*0b00*/  @!P3 SEL R29, R35, 0x63400000, !P4 ;  /* 0x63400000231db807 */ /* 0x000fc80006000000 */
[----:B------:R-:W-:Y:S01]  /*0b10*/  @!P3 LOP3.LUT R32, R29, 0x80000000, R25, 0xf8, !PT ;  /* 0x800000001d20b812 */ /* 0x000fe200078ef819 */
[----:B0-----:R-:W-:-:S03]  /*0b20*/  DFMA R30, R26, -R20, 1 ;  /* 0x3ff000001a1e742b */ /* 0x001fc60000000814 */
[----:B------:R-:W-:Y:S01]  /*0b30*/  @!P3 LOP3.LUT R33, R32, 0x100000, RZ, 0xfc, !PT ;  /* 0x001000002021b812 */ /* 0x000fe200078efcff */
[----:B------:R-:W-:-:S04]  /*0b40*/  @!P3 IMAD.MOV.U32 R32, RZ, RZ, RZ ;  /* 0x000000ffff20b224 */ /* 0x000fc800078e00ff */
[----:B------:R-:W-:-:S08]  /*0b50*/  DFMA R30, R30, R30, R30 ;  /* 0x0000001e1e1e722b */ /* 0x000fd0000000001e */
[----:B------:R-:W-:Y:S01]  /*0b60*/  DFMA R30, R26, R30, R26 ;  /* 0x0000001e1a1e722b */ /* 0x000fe2000000001a */
[----:B------:R-:W-:Y:S01]  /*0b70*/  SEL R27, R35, 0x63400000, !P2 ;  /* 0x63400000231b7807 */ /* 0x000fe20005000000 */
[----:B------:R-:W-:-:S03]  /*0b80*/  IMAD.MOV.U32 R26, RZ, RZ, R24 ;  /* 0x000000ffff1a7224 */ /* 0x000fc600078e0018 */
[----:B------:R-:W-:-:S03]  /*0b90*/  LOP3.LUT R27, R27, 0x800fffff, R25, 0xf8, !PT ;  /* 0x800fffff1b1b7812 */ /* 0x000fc600078ef819 */
[----:B------:R-:W-:-:S03]  /*0ba0*/  DFMA R28, R30, -R20, 1 ;  /* 0x3ff000001e1c742b */ /* 0x000fc60000000814 */
[----:B------:R-:W-:-:S05]  /*0bb0*/  @!P3 DFMA R26, R26, 2, -R32 ;  /* 0x400000001a1ab82b */ /* 0x000fca0000000820 */
[----:B------:R-:W-:-:S08]  /*0bc0*/  DFMA R28, R30, R28, R30 ;  /* 0x0000001c1e1c722b */ /* 0x000fd0000000001e */
[----:B------:R-:W-:-:S08]  /*0bd0*/  DMUL R30, R28, R26 ;  /* 0x0000001a1c1e7228 */ /* 0x000fd00000000000 */
[----:B------:R-:W-:-:S08]  /*0be0*/  DFMA R32, R30, -R20, R26 ;  /* 0x800000141e20722b */ /* 0x000fd0000000001a */
[----:B------:R-:W-:Y:S01]  /*0bf0*/  DFMA R32, R28, R32, R30 ;  /* 0x000000201c20722b */ /* 0x000fe2000000001e */
[----:B------:R-:W-:Y:S02]  /*0c00*/  MOV R30, R7 ;  /* 0x00000007001e7202 */ /* 0x000fe40000000f00 */
[----:B------:R-:W-:-:S05]  /*0c10*/  @!P3 LOP3.LUT R30, R27, 0x7ff00000, RZ, 0xc0, !PT ;  /* 0x7ff000001b1eb812 */ /* 0x000fca00078ec0ff */
[----:B------:R-:W-:-:S05]  /*0c20*/  VIADD R28, R30, 0xffffffff ;  /* 0xffffffff1e1c7836 */ /* 0x000fca0000000000 */
[----:B------:R-:W-:Y:S01]  /*0c30*/  ISETP.GT.U32.AND P0, PT, R28, 0x7feffffe, PT ;  /* 0x7feffffe1c00780c */ /* 0x000fe20003f04070 */
[----:B------:R-:W-:-:S05]  /*0c40*/  VIADD R28, R36, 0xffffffff ;  /* 0xffffffff241c7836 */ /* 0x000fca0000000000 */
[----:B------:R-:W-:-:S13]  /*0c50*/  ISETP.GT.U32.OR P0, PT, R28, 0x7feffffe, P0 ;  /* 0x7feffffe1c00780c */ /* 0x000fda0000704470 */
[----:B------:R-:W-:Y:S05]  /*0c60*/  @P0 BRA `(.L_x_9) ;  /* 0x00000000006c0947 */ /* 0x000fea0003800000 */
[----:B------:R-:W-:-:S04]  /*0c70*/  LOP3.LUT R28, R23, 0x7ff00000, RZ, 0xc0, !PT ;  /* 0x7ff00000171c7812 */ /* 0x000fc800078ec0ff */
[CC--:B------:R-:W-:Y:S02]  /*0c80*/  VIADDMNMX R24, R7.reuse, -R28.reuse, 0xb9600000, !PT ;  /* 0xb960000007187446 */ /* 0x0c0fe4000780091c */
[----:B------:R-:W-:Y:S02]  /*0c90*/  ISETP.GE.U32.AND P0, PT, R7, R28, PT ;  /* 0x0000001c0700720c */ /* 0x000fe40003f06070 */
[----:B------:R-:W-:Y:S02]  /*0ca0*/  VIMNMX R7, PT, PT, R24, 0x46a00000, PT ;  /* 0x46a0000018077848 */ /* 0x000fe40003fe0100 */
[----:B------:R-:W-:-:S05]  /*0cb0*/  SEL R24, R35, 0x63400000, !P0 ;  /* 0x6340000023187807 */ /* 0x000fca0004000000 */
[----:B------:R-:W-:Y:S02]  /*0cc0*/  IMAD.IADD R7, R7, 0x1, -R24 ;  /* 0x0000000107077824 */ /* 0x000fe400078e0a18 */
[----:B------:R-:W-:Y:S02]  /*0cd0*/  IMAD.MOV.U32 R24, RZ, RZ, RZ ;  /* 0x000000ffff187224 */ /* 0x000fe400078e00ff */
[----:B------:R-:W-:-:S06]  /*0ce0*/  VIADD R25, R7, 0x7fe00000 ;  /* 0x7fe0000007197836 */ /* 0x000fcc0000000000 */
[----:B------:R-:W-:-:S10]  /*0cf0*/  DMUL R28, R32, R24 ;  /* 0x00000018201c7228 */ /* 0x000fd40000000000 */
[----:B------:R-:W-:-:S13]  /*0d00*/  FSETP.GTU.AND P0, PT, |R29|, 1.469367938527859385e-39, PT ;  /* 0x001000001d00780b */ /* 0x000fda0003f0c200 */
[----:B------:R-:W-:Y:S05]  /*0d10*/  @P0 BRA `(.L_x_10) ;  /* 0x0000000000940947 */ /* 0x000fea0003800000 */
[----:B------:R-:W-:Y:S01]  /*0d20*/  DFMA R20, R32, -R20, R26 ;  /* 0x800000142014722b */ /* 0x000fe2000000001a */
[----:B------:R-:W-:-:S09]  /*0d30*/  MOV R24, RZ ;  /* 0x000000ff00187202 */ /* 0x000fd20000000f00 */
[C---:B------:R-:W-:Y:S02]  /*0d40*/  FSETP.NEU.AND P0, PT, R21.reuse, RZ, PT ;  /* 0x000000ff1500720b */ /* 0x040fe40003f0d000 */
[----:B------:R-:W-:-:S04]  /*0d50*/  LOP3.LUT R23, R21, 0x80000000, R23, 0x48, !PT ;  /* 0x8000000015177812 */ /* 0x000fc800078e4817 */
[----:B------:R-:W-:-:S07]  /*0d60*/  LOP3.LUT R25, R23, R25, RZ, 0xfc, !PT ;  /* 0x0000001917197212 */ /* 0x000fce00078efcff */
[----:B------:R-:W-:Y:S05]  /*0d70*/  @!P0 BRA `(.L_x_10) ;  /* 0x00000000007c8947 */ /* 0x000fea0003800000 */
[----:B------:R-:W-:Y:S01]  /*0d80*/  IMAD.MOV R21, RZ, RZ, -R7 ;  /* 0x000000ffff157224 */ /* 0x000fe200078e0a07 */
[----:B------:R-:W-:Y:S01]  /*0d90*/  DMUL.RP R24, R32, R24 ;  /* 0x0000001820187228 */ /* 0x000fe20000008000 */
[----:B------:R-:W-:Y:S01]  /*0da0*/  IMAD.MOV.U32 R20, RZ, RZ, RZ ;  /* 0x000000ffff147224 */ /* 0x000fe200078e00ff */
[----:B------:R-:W-:-:S05]  /*0db0*/  IADD3 R7, PT, PT, -R7, -0x43300000, RZ ;  /* 0xbcd0000007077810 */ /* 0x000fca0007ffe1ff */
[----:B------:R-:W-:-:S03]  /*0dc0*/  DFMA R20, R28, -R20, R32 ;  /* 0x800000141c14722b */ /* 0x000fc60000000020 */
[----:B------:R-:W-:-:S07]  /*0dd0*/  LOP3.LUT R23, R25, R23, RZ, 0x3c, !PT ;  /* 0x0000001719177212 */ /* 0x000fce00078e3cff */
[----:B------:R-:W-:-:S04]  /*0de0*/  FSETP.NEU.AND P0, PT, |R21|, R7, PT ;  /* 0x000000071500720b */ /* 0x000fc80003f0d200 */
[----:B------:R-:W-:Y:S02]  /*0df0*/  FSEL R28, R24, R28, !P0 ;  /* 0x0000001c181c7208 */ /* 0x000fe40004000000 */
[----:B------:R-:W-:Y:S01]  /*0e00*/  FSEL R29, R23, R29, !P0 ;  /* 0x0000001d171d7208 */ /* 0x000fe20004000000 */
[----:B------:R-:W-:Y:S06]  /*0e10*/  BRA `(.L_x_10) ;  /* 0x0000000000547947 */ /* 0x000fec0003800000 */
.L_x_9:
[----:B------:R-:W-:-:S14]  /*0e20*/  DSETP.NAN.AND P0, PT, R24, R24, PT ;  /* 0x000000181800722a */ /* 0x000fdc0003f08000 */
[----:B------:R-:W-:Y:S05]  /*0e30*/  @P0 BRA `(.L_x_11) ;  /* 0x0000000000440947 */ /* 0x000fea0003800000 */
[----:B------:R-:W-:-:S14]  /*0e40*/  DSETP.NAN.AND P0, PT, R22, R22, PT ;  /* 0x000000161600722a */ /* 0x000fdc0003f08000 */
[----:B------:R-:W-:Y:S05]  /*0e50*/  @P0 BRA `(.L_x_12) ;  /* 0x0000000000300947 */ /* 0x000fea0003800000 */
[----:B------:R-:W-:Y:S01]  /*0e60*/  ISETP.NE.AND P0, PT, R30, R36, PT ;  /* 0x000000241e00720c */ /* 0x000fe20003f05270 */
[----:B------:R-:W-:Y:S02]  /*0e70*/  IMAD.MOV.U32 R28, RZ, RZ, 0x0 ;  /* 0x00000000ff1c7424 */ /* 0x000fe400078e00ff */
[----:B------:R-:W-:-:S10]  /*0e80*/  IMAD.MOV.U32 R29, RZ, RZ, -0x80000 ;  /* 0xfff80000ff1d7424 */ /* 0x000fd400078e00ff */
[----:B------:R-:W-:Y:S05]  /*0e90*/  @!P0 BRA `(.L_x_10) ;  /* 0x0000000000348947 */ /* 0x000fea0003800000 */
[----:B------:R-:W-:Y:S02]  /*0ea0*/  ISETP.NE.AND P0, PT, R30, 0x7ff00000, PT ;  /* 0x7ff000001e00780c */ /* 0x000fe40003f05270 */
[----:B------:R-:W-:Y:S02]  /*0eb0*/  LOP3.LUT R29, R25, 0x80000000, R23, 0x48, !PT ;  /* 0x80000000191d7812 */ /* 0x000fe400078e4817 */
[----:B------:R-:W-:-:S13]  /*0ec0*/  ISETP.EQ.OR P0, PT, R36, RZ, !P0 ;  /* 0x000000ff2400720c */ /* 0x000fda0004702670 */
[----:B------:R-:W-:Y:S01]  /*0ed0*/  @P0 LOP3.LUT R7, R29, 0x7ff00000, RZ, 0xfc, !PT ;  /* 0x7ff000001d070812 */ /* 0x000fe200078efcff */
[----:B------:R-:W-:Y:S01]  /*0ee0*/  @!P0 IMAD.MOV.U32 R28, RZ, RZ, RZ ;  /* 0x000000ffff1c8224 */ /* 0x000fe200078e00ff */
[----:B------:R-:W-:-:S03]  /*0ef0*/  @P0 MOV R28, RZ ;  /* 0x000000ff001c0202 */ /* 0x000fc60000000f00 */
[----:B------:R-:W-:Y:S01]  /*0f00*/  @P0 IMAD.MOV.U32 R29, RZ, RZ, R7 ;  /* 0x000000ffff1d0224 */ /* 0x000fe200078e0007 */
[----:B------:R-:W-:Y:S06]  /*0f10*/  BRA `(.L_x_10) ;  /* 0x0000000000147947 */ /* 0x000fec0003800000 */
.L_x_12:
[----:B------:R-:W-:Y:S01]  /*0f20*/  LOP3.LUT R29, R23, 0x80000, RZ, 0xfc, !PT ;  /* 0x00080000171d7812 */ /* 0x000fe200078efcff */
[----:B------:R-:W-:Y:S01]  /*0f30*/  IMAD.MOV.U32 R28, RZ, RZ, R22 ;  /* 0x000000ffff1c7224 */ /* 0x000fe200078e0016 */
[----:B------:R-:W-:Y:S06]  /*0f40*/  BRA `(.L_x_10) ;  /* 0x0000000000087947 */ /* 0x000fec0003800000 */
.L_x_11:
[----:B------:R-:W-:Y:S01]  /*0f50*/  LOP3.LUT R29, R25, 0x80000, RZ, 0xfc, !PT ;  /* 0x00080000191d7812 */ /* 0x000fe200078efcff */
[----:B------:R-:W-:-:S07]  /*0f60*/  IMAD.MOV.U32 R28, RZ, RZ, R24 ;  /* 0x000000ffff1c7224 */ /* 0x000fce00078e0018 */
.L_x_10:
[----:B------:R-:W-:Y:S05]  /*0f70*/  BSYNC.RECONVERGENT B1 ;  /* 0x0000000000017941 */ /* 0x000fea0003800200 */
.L_x_8:
[----:B------:R-:W-:-:S04]  /*0f80*/  IMAD.MOV.U32 R7, RZ, RZ, 0x0 ;  /* 0x00000000ff077424 */ /* 0x000fc800078e00ff */
[----:B------:R-:W-:Y:S05]  /*0f90*/  RET.REL.NODEC R6 `(_Z22bpnn_layerforward_CUDAPfS_S_S_ii) ;  /* 0xfffffff006187950 */ /* 0x000fea0003c3ffff */
.L_x_13:
        /* <DEDUP_REMOVED lines=14> */
.L_x_15:


//--------------------- .nv.global.init           --------------------------
	.section	.nv.global.init,"aw",@progbits
	.align	8
.nv.global.init:
	.type		prof_data_pt,@object
	.size		prof_data_pt,(.L_0 - prof_data_pt)
prof_data_pt:
	.zero		8
.L_0:


//--------------------- .nv.shared.reserved.0     --------------------------
	.section	.nv.shared.reserved.0,"aw",@nobits
	.weak		__nv_reservedSMEM_offset_0_alias
	.size		__nv_reservedSMEM_offset_0_alias, 0, 64
	.other		__nv_reservedSMEM_offset_0_alias,@"STO_CUDA_RESERVED_SHARED STV_DEFAULT"
__nv_reservedSMEM_offset_0_alias:
	.zero		0
	.zero		64


//--------------------- .nv.shared._Z22bpnn_layerforward_CUDAPfS_S_S_ii --------------------------
	.section	.nv.shared._Z22bpnn_layerforward_CUDAPfS_S_S_ii,"aw",@nobits
	.sectionflags	@""
	.align	4
.nv.shared._Z22bpnn_layerforward_CUDAPfS_S_S_ii:
	.zero		2112


//--------------------- .nv.constant0._Z24bpnn_adjust_weights_cudaPfiS_iS_S_ --------------------------
	.section	.nv.constant0._Z24bpnn_adjust_weights_cudaPfiS_iS_S_,"a",@progbits
	.sectionflags	@""
	.align	4
.nv.constant0._Z24bpnn_adjust_weights_cudaPfiS_iS_S_:
	.zero		944


//--------------------- .nv.constant0._Z22bpnn_layerforward_CUDAPfS_S_S_ii --------------------------
	.section	.nv.constant0._Z22bpnn_layerforward_CUDAPfS_S_S_ii,"a",@progbits
	.sectionflags	@""
	.align	4
.nv.constant0._Z22bpnn_layerforward_CUDAPfS_S_S_ii:
	.zero		936


//--------------------- SYMBOLS --------------------------

	.type		.nv.reservedSmem.offset0,@object
	.size		.nv.reservedSmem.offset0,0x4
	.type		.nv.reservedSmem.cap,@object
	.size		.nv.reservedSmem.cap,0x4
